	.target	sm_90a

	.elftype	@"ET_EXEC"


//--------------------- .note.nv.tkinfo           --------------------------
	.section	.note.nv.tkinfo,"",@"SHT_NOTE"
	.sectionflags	@"SHF_NOTE_NV_TKINFO"
	.tkinfo
        /*0018*/ 	.word	0x00000002
        /*0030*/ 	.string	""
        /*0030*/ 	.string	"ptxas"
        /*0030*/ 	.string	"Cuda compilation tools, release 13.0, V13.0.88"
        /*0030*/ 	.string	"Build cuda_13.0.r13.0/compiler.36424714_0"
        /*0030*/ 	.string	"-arch sm_90a -m 64 "



//--------------------- .note.nv.cuinfo           --------------------------
	.section	.note.nv.cuinfo,"",@"SHT_NOTE"
	.sectionflags	@"SHF_NOTE_NV_CUINFO"
        /*0018*/ 	.short	0x0002
        /*001a*/ 	.short	0x005a
        /*001c*/ 	.short	0x0082
	.zero		2


//--------------------- .nv.info                  --------------------------
	.section	.nv.info,"",@"SHT_CUDA_INFO"
	.align	4


	//----- nvinfo : EIATTR_REGCOUNT
	.align		4
        /*0000*/ 	.byte	0x04, 0x2f
        /*0002*/ 	.short	(.L_15 - .L_14)
	.align		4
.L_14:
        /*0004*/ 	.word	index@(_ZN7cutlass13device_kernelINS_4gemm6kernel13GemmUniversalIN4cute5tupleIJiiiiEEENS1_10collective13CollectiveMmaINS1_34MainloopSm90TmaGmmaWarpSpecializedILi3ENS5_IJNS4_1CILi1EEESB_SB_EEENS1_35KernelTmaWarpSpecializedCooperativeEEENS5_IJNSA_ILi256EEESF_NSA_ILi64EEEEEENS_6half_tENS5_IJlSB_lEEESI_SJ_NS4_8TiledMMAINS4_8MMA_AtomIJNS4_4SM904GMMA26MMA_64x256x16_F32F16F16_SSILNSN_5MajorE0ELSP_0ELNSN_7ScaleInE1ELSQ_1EEEEEENS4_6LayoutINS5_IJNSA_ILi2EEESB_SB_EEENS5_IJSB_NSA_ILi0EEESW_EEEEENS5_IJNS4_10UnderscoreESZ_SZ_EEEEENS4_13SM90_TMA_LOADENS4_14ComposedLayoutINS4_7SwizzleILi3ELi4ELi3EEENS4_18smem_ptr_flag_bitsILi16EEENST_INS5_IJNSA_ILi8EEESG_EEENS5_IJSG_SB_EEEEEEEvNS4_8identityES12_S1C_vS1D_EENS_8epilogue10collective6detail29Sm90TmaWarpSpecializedAdapterINS1G_15DefaultEpilogueISI_SJ_SJ_NS1F_6thread17LinearCombinationISI_Li1EffLNS1K_9ScaleType4KindE0ELNS_15FloatRoundStyleE2ESI_EENS1_15EpilogueDefaultEEEEEvvEEEEvNT_6ParamsE)
        /*0008*/ 	.word	0x000000a8


	//----- nvinfo : EIATTR_FRAME_SIZE
	.align		4
.L_15:
        /*000c*/ 	.byte	0x04, 0x11
        /*000e*/ 	.short	(.L_17 - .L_16)
	.align		4
.L_16:
        /*0010*/ 	.word	index@(_ZN7cutlass13device_kernelINS_4gemm6kernel13GemmUniversalIN4cute5tupleIJiiiiEEENS1_10collective13CollectiveMmaINS1_34MainloopSm90TmaGmmaWarpSpecializedILi3ENS5_IJNS4_1CILi1EEESB_SB_EEENS1_35KernelTmaWarpSpecializedCooperativeEEENS5_IJNSA_ILi256EEESF_NSA_ILi64EEEEEENS_6half_tENS5_IJlSB_lEEESI_SJ_NS4_8TiledMMAINS4_8MMA_AtomIJNS4_4SM904GMMA26MMA_64x256x16_F32F16F16_SSILNSN_5MajorE0ELSP_0ELNSN_7ScaleInE1ELSQ_1EEEEEENS4_6LayoutINS5_IJNSA_ILi2EEESB_SB_EEENS5_IJSB_NSA_ILi0EEESW_EEEEENS5_IJNS4_10UnderscoreESZ_SZ_EEEEENS4_13SM90_TMA_LOADENS4_14ComposedLayoutINS4_7SwizzleILi3ELi4ELi3EEENS4_18smem_ptr_flag_bitsILi16EEENST_INS5_IJNSA_ILi8EEESG_EEENS5_IJSG_SB_EEEEEEEvNS4_8identityES12_S1C_vS1D_EENS_8epilogue10collective6detail29Sm90TmaWarpSpecializedAdapterINS1G_15DefaultEpilogueISI_SJ_SJ_NS1F_6thread17LinearCombinationISI_Li1EffLNS1K_9ScaleType4KindE0ELNS_15FloatRoundStyleE2ESI_EENS1_15EpilogueDefaultEEEEEvvEEEEvNT_6ParamsE)
        /*0014*/ 	.word	0x00000788


	//----- nvinfo : EIATTR_MIN_STACK_SIZE
	.align		4
.L_17:
        /*0018*/ 	.byte	0x04, 0x12
        /*001a*/ 	.short	(.L_19 - .L_18)
	.align		4
.L_18:
        /*001c*/ 	.word	index@(_ZN7cutlass13device_kernelINS_4gemm6kernel13GemmUniversalIN4cute5tupleIJiiiiEEENS1_10collective13CollectiveMmaINS1_34MainloopSm90TmaGmmaWarpSpecializedILi3ENS5_IJNS4_1CILi1EEESB_SB_EEENS1_35KernelTmaWarpSpecializedCooperativeEEENS5_IJNSA_ILi256EEESF_NSA_ILi64EEEEEENS_6half_tENS5_IJlSB_lEEESI_SJ_NS4_8TiledMMAINS4_8MMA_AtomIJNS4_4SM904GMMA26MMA_64x256x16_F32F16F16_SSILNSN_5MajorE0ELSP_0ELNSN_7ScaleInE1ELSQ_1EEEEEENS4_6LayoutINS5_IJNSA_ILi2EEESB_SB_EEENS5_IJSB_NSA_ILi0EEESW_EEEEENS5_IJNS4_10UnderscoreESZ_SZ_EEEEENS4_13SM90_TMA_LOADENS4_14ComposedLayoutINS4_7SwizzleILi3ELi4ELi3EEENS4_18smem_ptr_flag_bitsILi16EEENST_INS5_IJNSA_ILi8EEESG_EEENS5_IJSG_SB_EEEEEEEvNS4_8identityES12_S1C_vS1D_EENS_8epilogue10collective6detail29Sm90TmaWarpSpecializedAdapterINS1G_15DefaultEpilogueISI_SJ_SJ_NS1F_6thread17LinearCombinationISI_Li1EffLNS1K_9ScaleType4KindE0ELNS_15FloatRoundStyleE2ESI_EENS1_15EpilogueDefaultEEEEEvvEEEEvNT_6ParamsE)
        /*0020*/ 	.word	0x00000788
.L_19:


//--------------------- .nv.compat                --------------------------
	.section	.nv.compat,"",@"SHT_CUDA_COMPAT_INFO"
	.align	4
        /*0000*/ 	.byte	0x02, 0x09, 0x01, 0x00, 0x02, 0x02, 0x04, 0x00, 0x02, 0x05, 0x05, 0x00, 0x03, 0x07, 0x01, 0x01
        /*0010*/ 	.byte	0x02, 0x03, 0x01, 0x00, 0x02, 0x06, 0x01, 0x00, 0x04, 0x0b, 0x08, 0x00, 0x00, 0x00, 0x00, 0x00
        /*0020*/ 	.byte	0x00, 0x00, 0x00, 0x00


//--------------------- .nv.info._ZN7cutlass13device_kernelINS_4gemm6kernel13GemmUniversalIN4cute5tupleIJiiiiEEENS1_10collective13CollectiveMmaINS1_34MainloopSm90TmaGmmaWarpSpecializedILi3ENS5_IJNS4_1CILi1EEESB_SB_EEENS1_35KernelTmaWarpSpecializedCooperativeEEENS5_IJNSA_ILi256EEESF_NSA_ILi64EEEEEENS_6half_tENS5_IJlSB_lEEESI_SJ_NS4_8TiledMMAINS4_8MMA_AtomIJNS4_4SM904GMMA26MMA_64x256x16_F32F16F16_SSILNSN_5MajorE0ELSP_0ELNSN_7ScaleInE1ELSQ_1EEEEEENS4_6LayoutINS5_IJNSA_ILi2EEESB_SB_EEENS5_IJSB_NSA_ILi0EEESW_EEEEENS5_IJNS4_10UnderscoreESZ_SZ_EEEEENS4_13SM90_TMA_LOADENS4_14ComposedLayoutINS4_7SwizzleILi3ELi4ELi3EEENS4_18smem_ptr_flag_bitsILi16EEENST_INS5_IJNSA_ILi8EEESG_EEENS5_IJSG_SB_EEEEEEEvNS4_8identityES12_S1C_vS1D_EENS_8epilogue10collective6detail29Sm90TmaWarpSpecializedAdapterINS1G_15DefaultEpilogueISI_SJ_SJ_NS1F_6thread17LinearCombinationISI_Li1EffLNS1K_9ScaleType4KindE0ELNS_15FloatRoundStyleE2ESI_EENS1_15EpilogueDefaultEEEEEvvEEEEvNT_6ParamsE --------------------------
	.section	.nv.info._ZN7cutlass13device_kernelINS_4gemm6kernel13GemmUniversalIN4cute5tupleIJiiiiEEENS1_10collective13CollectiveMmaINS1_34MainloopSm90TmaGmmaWarpSpecializedILi3ENS5_IJNS4_1CILi1EEESB_SB_EEENS1_35KernelTmaWarpSpecializedCooperativeEEENS5_IJNSA_ILi256EEESF_NSA_ILi64EEEEEENS_6half_tENS5_IJlSB_lEEESI_SJ_NS4_8TiledMMAINS4_8MMA_AtomIJNS4_4SM904GMMA26MMA_64x256x16_F32F16F16_SSILNSN_5MajorE0ELSP_0ELNSN_7ScaleInE1ELSQ_1EEEEEENS4_6LayoutINS5_IJNSA_ILi2EEESB_SB_EEENS5_IJSB_NSA_ILi0EEESW_EEEEENS5_IJNS4_10UnderscoreESZ_SZ_EEEEENS4_13SM90_TMA_LOADENS4_14ComposedLayoutINS4_7SwizzleILi3ELi4ELi3EEENS4_18smem_ptr_flag_bitsILi16EEENST_INS5_IJNSA_ILi8EEESG_EEENS5_IJSG_SB_EEEEEEEvNS4_8identityES12_S1C_vS1D_EENS_8epilogue10collective6detail29Sm90TmaWarpSpecializedAdapterINS1G_15DefaultEpilogueISI_SJ_SJ_NS1F_6thread17LinearCombinationISI_Li1EffLNS1K_9ScaleType4KindE0ELNS_15FloatRoundStyleE2ESI_EENS1_15EpilogueDefaultEEEEEvvEEEEvNT_6ParamsE,"",@"SHT_CUDA_INFO"
	.sectionflags	@""
	.align	4


	//----- nvinfo : EIATTR_CUDA_API_VERSION
	.align		4
        /*0000*/ 	.byte	0x04, 0x37
        /*0002*/ 	.short	(.L_21 - .L_20)
.L_20:
        /*0004*/ 	.word	0x00000082


	//----- nvinfo : EIATTR_KPARAM_INFO
	.align		4
.L_21:
        /*0008*/ 	.byte	0x04, 0x17
        /*000a*/ 	.short	(.L_23 - .L_22)
.L_22:
        /*000c*/ 	.word	0x00000000
        /*0010*/ 	.short	0x0000
        /*0012*/ 	.short	0x0070
        /*0014*/ 	.byte	0x00, 0xf0, 0x01, 0x10


	//----- nvinfo : EIATTR_SPARSE_MMA_MASK
	.align		4
.L_23:
        /*0018*/ 	.byte	0x03, 0x50
        /*001a*/ 	.short	0x0000


	//----- nvinfo : EIATTR_MAXREG_COUNT
	.align		4
        /*001c*/ 	.byte	0x03, 0x1b
        /*001e*/ 	.short	0x00a8


	//----- nvinfo : EIATTR_NUM_BARRIERS
	.align		4
        /*0020*/ 	.byte	0x02, 0x4c
        /*0022*/ 	.byte	0x01
	.zero		1


	//----- nvinfo : EIATTR_EXTERNS
	.align		4
        /*0024*/ 	.byte	0x04, 0x0f
        /*0026*/ 	.short	(.L_25 - .L_24)


	//   ....[0]....
	.align		4
.L_24:
        /*0028*/ 	.word	index@(__assertfail)


	//----- nvinfo : EIATTR_ANNOTATIONS
	.align		4
.L_25:
        /*002c*/ 	.byte	0x04, 0x55
        /*002e*/ 	.short	(.L_27 - .L_26)


	//   ....[0]....
.L_26:
        /*0030*/ 	.word	0x00000001
        /*0034*/ 	.byte	0x70, 0x06, 0x00, 0x00, 0x01, 0x00, 0x00, 0x00, 0x90, 0x06, 0x00, 0x00, 0x01, 0x00, 0x00, 0x00
        /* <DEDUP_REMOVED lines=713> */
        /*2cd4*/ 	.byte	0xc0, 0xad, 0x01, 0x00, 0x01, 0x00, 0x00, 0x00, 0xe0, 0xad, 0x01, 0x00


	//----- nvinfo : EIATTR_MERCURY_ISA_VERSION
	.align		4
.L_27:
        /*2ce0*/ 	.byte	0x03, 0x5f
        /*2ce2*/ 	.short	0x0101


	//----- nvinfo : EIATTR_INT_WARP_WIDE_INSTR_OFFSETS
	.align		4
        /*2ce4*/ 	.byte	0x04, 0x31
        /*2ce6*/ 	.short	(.L_29 - .L_28)


	//   ....[0]....
.L_28:
        /*2ce8*/ 	.word	0x000004e0


	//   ....[1]....
        /*2cec*/ 	.word	0x000004f0


	//   ....[2]....
        /*2cf0*/ 	.word	0x00000580


	//----- nvinfo : EIATTR_COOP_GROUP_MASK_REGIDS
	.align		4
.L_29:
        /*2cf4*/ 	.byte	0x04, 0x29
        /*2cf6*/ 	.short	(.L_31 - .L_30)


	//   ....[0]....
.L_30:
        /*2cf8*/ 	.word	0xffffffff


	//   ....[1]....
        /*2cfc*/ 	.word	0xffffffff


	//   ....[2]....
        /*2d00*/ 	.word	0xffffffff


	//   ....[3]....
        /*2d04*/ 	.word	0xffffffff


	//   ....[4]....
        /*2d08*/ 	.word	0xffffffff


	//----- nvinfo : EIATTR_COOP_GROUP_INSTR_OFFSETS
	.align		4
.L_31:
        /*2d0c*/ 	.byte	0x04, 0x28
        /*2d0e*/ 	.short	(.L_33 - .L_32)


	//   ....[0]....
.L_32:
        /*2d10*/ 	.word	0x00000070


	//   ....[1]....
        /*2d14*/ 	.word	0x00000080


	//   ....[2]....
        /*2d18*/ 	.word	0x000001a0


	//   ....[3]....
        /*2d1c*/ 	.word	0x00000390


	//   ....[4]....
        /*2d20*/ 	.word	0x00001150


	//----- nvinfo : EIATTR_REG_RECONFIG
	.align		4
.L_33:
        /*2d24*/ 	.byte	0x01, 0x54
	.zero		2


	//----- nvinfo : EIATTR_SYSCALL_OFFSETS
	.align		4
        /*2d28*/ 	.byte	0x04, 0x46
        /*2d2a*/ 	.short	(.L_35 - .L_34)


	//   ....[0]....
.L_34:
        /*2d2c*/ 	.word	0x00001300


	//----- nvinfo : EIATTR_MBARRIER_INSTR_OFFSETS
	.align		4
.L_35:
        /*2d30*/ 	.byte	0x04, 0x39
        /*2d32*/ 	.short	(.L_37 - .L_36)


	//   ....[0]....
.L_36:
        /*2d34*/ 	.word	0x00000320
        /*2d38*/ 	.word	0x000000ff
        /*2d3c*/ 	.word	0x00000000
        /*2d40*/ 	.short	0x0100
        /*2d42*/ 	.byte	0x08
	.zero		1


	//   ....[1]....
        /*2d44*/ 	.word	0x00000330
        /*2d48*/ 	.word	0x000000ff
        /*2d4c*/ 	.word	0x00000018
        /*2d50*/ 	.short	0x0100
        /*2d52*/ 	.byte	0x08
	.zero		1


	//   ....[2]....
        /*2d54*/ 	.word	0x00000340
        /*2d58*/ 	.word	0x000000ff
        /*2d5c*/ 	.word	0x00000008
        /*2d60*/ 	.short	0x0100
        /*2d62*/ 	.byte	0x08
	.zero		1


	//   ....[3]....
        /*2d64*/ 	.word	0x00000350
        /*2d68*/ 	.word	0x000000ff
        /*2d6c*/ 	.word	0x00000020
        /*2d70*/ 	.short	0x0100
        /*2d72*/ 	.byte	0x08
	.zero		1


	//   ....[4]....
        /*2d74*/ 	.word	0x00000360
        /*2d78*/ 	.word	0x000000ff
        /*2d7c*/ 	.word	0x00000010
        /*2d80*/ 	.short	0x0100
        /*2d82*/ 	.byte	0x08
	.zero		1


	//   ....[5]....
        /*2d84*/ 	.word	0x00000370
        /*2d88*/ 	.word	0x000000ff
        /*2d8c*/ 	.word	0x00000028
        /*2d90*/ 	.short	0x0100
        /*2d92*/ 	.byte	0x08
	.zero		1


	//   ....[6]....
        /*2d94*/ 	.word	0x00000600
        /*2d98*/ 	.word	0x000000ff
        /*2d9c*/ 	.word	0x00000040
        /*2da0*/ 	.short	0x0100
        /*2da2*/ 	.byte	0x10
	.zero		1


	//   ....[7]....
        /*2da4*/ 	.word	0x000006a0
        /*2da8*/ 	.word	0x000000ff
        /*2dac*/ 	.word	0x00000048
        /*2db0*/ 	.short	0x0100
        /*2db2*/ 	.byte	0x10
	.zero		1


	//   ....[8]....
        /*2db4*/ 	.word	0x000013a0
        /*2db8*/ 	.word	0x00000003
        /*2dbc*/ 	.word	0x00000000
        /*2dc0*/ 	.short	0x010a
        /*2dc2*/ 	.byte	0x3f
	.zero		1


	//   ....[9]....
        /*2dc4*/ 	.word	0x000013e0
        /*2dc8*/ 	.word	0x00000003
        /*2dcc*/ 	.word	0x00000000
        /*2dd0*/ 	.short	0x010a
        /*2dd2*/ 	.byte	0x3f
	.zero		1


	//   ....[10]....
        /*2dd4*/ 	.word	0x000049e0
        /*2dd8*/ 	.word	0x000000ff
        /*2ddc*/ 	.word	0x00000000
        /*2de0*/ 	.short	0x010a
        /*2de2*/ 	.byte	0x08
	.zero		1


	//   ....[11]....
        /*2de4*/ 	.word	0x00004a20
        /*2de8*/ 	.word	0x000000ff
        /*2dec*/ 	.word	0x00000000
        /*2df0*/ 	.short	0x010a
        /*2df2*/ 	.byte	0x08
	.zero		1


	//   ....[12]....
        /*2df4*/ 	.word	0x00008af0
        /*2df8*/ 	.word	0x000000ff
        /*2dfc*/ 	.word	0x00000000
        /*2e00*/ 	.short	0x0101
        /*2e02*/ 	.byte	0x0c
	.zero		1


	//   ....[13]....
        /*2e04*/ 	.word	0x00008d00
        /*2e08*/ 	.word	0x000000ff
        /*2e0c*/ 	.word	0x00000000
        /*2e10*/ 	.short	0x0101
        /*2e12*/ 	.byte	0x06
	.zero		1


	//   ....[14]....
        /*2e14*/ 	.word	0x0001a990
        /*2e18*/ 	.word	0x0000000a
        /*2e1c*/ 	.word	0x00000018
        /*2e20*/ 	.short	0x010a
        /*2e22*/ 	.byte	0x3f
	.zero		1


	//   ....[15]....
        /*2e24*/ 	.word	0x0001ace0
        /*2e28*/ 	.word	0x00000002
        /*2e2c*/ 	.word	0x00000048
        /*2e30*/ 	.short	0x0101
        /*2e32*/ 	.byte	0x3f
	.zero		1


	//   ....[16]....
        /*2e34*/ 	.word	0x0001b4e0
        /*2e38*/ 	.word	0x00000005
        /*2e3c*/ 	.word	0x00000000
        /*2e40*/ 	.short	0x010a
        /*2e42*/ 	.byte	0x3f
	.zero		1


	//   ....[17]....
        /*2e44*/ 	.word	0x0001b570
        /*2e48*/ 	.word	0x00000007
        /*2e4c*/ 	.word	0x00000000
        /*2e50*/ 	.short	0x010a
        /*2e52*/ 	.byte	0x3f
	.zero		1


	//   ....[18]....
        /*2e54*/ 	.word	0x0001b600
        /*2e58*/ 	.word	0x00000003
        /*2e5c*/ 	.word	0x00000000
        /*2e60*/ 	.short	0x010a
        /*2e62*/ 	.byte	0x3f
	.zero		1


	//   ....[19]....
        /*2e64*/ 	.word	0x0001b660
        /*2e68*/ 	.word	0x00000003
        /*2e6c*/ 	.word	0x00000000
        /*2e70*/ 	.short	0x010a
        /*2e72*/ 	.byte	0x3f
	.zero		1


	//   ....[20]....
        /*2e74*/ 	.word	0x0001b6c0
        /*2e78*/ 	.word	0x00000005
        /*2e7c*/ 	.word	0x00000000
        /*2e80*/ 	.short	0x010a
        /*2e82*/ 	.byte	0x3f
	.zero		1


	//   ....[21]....
        /*2e84*/ 	.word	0x0001b790
        /*2e88*/ 	.word	0x0000000a
        /*2e8c*/ 	.word	0x00000018
        /*2e90*/ 	.short	0x010a
        /*2e92*/ 	.byte	0x3f
	.zero		1


	//   ....[22]....
        /*2e94*/ 	.word	0x0001b860
        /*2e98*/ 	.word	0x00000005
        /*2e9c*/ 	.word	0x00000000
        /*2ea0*/ 	.short	0x010a
        /*2ea2*/ 	.byte	0x3f
	.zero		1


	//   ....[23]....
        /*2ea4*/ 	.word	0x0001b8b0
        /*2ea8*/ 	.word	0x00000007
        /*2eac*/ 	.word	0x00000000
        /*2eb0*/ 	.short	0x010a
        /*2eb2*/ 	.byte	0x3f
	.zero		1


	//----- nvinfo : EIATTR_NUM_MBARRIERS
	.align		4
.L_37:
        /*2eb4*/ 	.byte	0x03, 0x38
        /*2eb6*/ 	.short	0x0008


	//----- nvinfo : EIATTR_EXIT_INSTR_OFFSETS
	.align		4
        /*2eb8*/ 	.byte	0x04, 0x1c
        /*2eba*/ 	.short	(.L_39 - .L_38)


	//   ....[0]....
.L_38:
        /*2ebc*/ 	.word	0x00000700


	//   ....[1]....
        /*2ec0*/ 	.word	0x00001070


	//   ....[2]....
        /*2ec4*/ 	.word	0x00019f10


	//   ....[3]....
        /*2ec8*/ 	.word	0x0001a620


	//   ....[4]....
        /*2ecc*/ 	.word	0x0001b650


	//----- nvinfo : EIATTR_MAX_THREADS
	.align		4
.L_39:
        /*2ed0*/ 	.byte	0x04, 0x05
        /*2ed2*/ 	.short	(.L_41 - .L_40)
.L_40:
        /*2ed4*/ 	.word	0x00000180
        /*2ed8*/ 	.word	0x00000001
        /*2edc*/ 	.word	0x00000001


	//----- nvinfo : EIATTR_CRS_STACK_SIZE
	.align		4
.L_41:
        /*2ee0*/ 	.byte	0x04, 0x1e
        /*2ee2*/ 	.short	(.L_43 - .L_42)
.L_42:
        /*2ee4*/ 	.word	0x00000000


	//----- nvinfo : EIATTR_CBANK_PARAM_SIZE
	.align		4
.L_43:
        /*2ee8*/ 	.byte	0x03, 0x19
        /*2eea*/ 	.short	0x0470


	//----- nvinfo : EIATTR_PARAM_CBANK
	.align		4
        /*2eec*/ 	.byte	0x04, 0x0a
        /*2eee*/ 	.short	(.L_45 - .L_44)
	.align		4
.L_44:
        /*2ef0*/ 	.word	index@(.nv.constant0._ZN7cutlass13device_kernelINS_4gemm6kernel13GemmUniversalIN4cute5tupleIJiiiiEEENS1_10collective13CollectiveMmaINS1_34MainloopSm90TmaGmmaWarpSpecializedILi3ENS5_IJNS4_1CILi1EEESB_SB_EEENS1_35KernelTmaWarpSpecializedCooperativeEEENS5_IJNSA_ILi256EEESF_NSA_ILi64EEEEEENS_6half_tENS5_IJlSB_lEEESI_SJ_NS4_8TiledMMAINS4_8MMA_AtomIJNS4_4SM904GMMA26MMA_64x256x16_F32F16F16_SSILNSN_5MajorE0ELSP_0ELNSN_7ScaleInE1ELSQ_1EEEEEENS4_6LayoutINS5_IJNSA_ILi2EEESB_SB_EEENS5_IJSB_NSA_ILi0EEESW_EEEEENS5_IJNS4_10UnderscoreESZ_SZ_EEEEENS4_13SM90_TMA_LOADENS4_14ComposedLayoutINS4_7SwizzleILi3ELi4ELi3EEENS4_18smem_ptr_flag_bitsILi16EEENST_INS5_IJNSA_ILi8EEESG_EEENS5_IJSG_SB_EEEEEEEvNS4_8identityES12_S1C_vS1D_EENS_8epilogue10collective6detail29Sm90TmaWarpSpecializedAdapterINS1G_15DefaultEpilogueISI_SJ_SJ_NS1F_6thread17LinearCombinationISI_Li1EffLNS1K_9ScaleType4KindE0ELNS_15FloatRoundStyleE2ESI_EENS1_15EpilogueDefaultEEEEEvvEEEEvNT_6ParamsE)
        /*2ef4*/ 	.short	0x0210
        /*2ef6*/ 	.short	0x0470


	//----- nvinfo : EIATTR_SW_WAR
	.align		4
.L_45:
        /*2ef8*/ 	.byte	0x04, 0x36
        /*2efa*/ 	.short	(.L_47 - .L_46)
.L_46:
        /*2efc*/ 	.word	0x00000008
.L_47:


//--------------------- .nv.callgraph             --------------------------
	.section	.nv.callgraph,"",@"SHT_CUDA_CALLGRAPH"
	.align	4
	.sectionentsize	8
	.align		4
        /*0000*/ 	.word	0x00000000
	.align		4
        /*0004*/ 	.word	0xffffffff
	.align		4
        /*0008*/ 	.word	index@(_ZN7cutlass13device_kernelINS_4gemm6kernel13GemmUniversalIN4cute5tupleIJiiiiEEENS1_10collective13CollectiveMmaINS1_34MainloopSm90TmaGmmaWarpSpecializedILi3ENS5_IJNS4_1CILi1EEESB_SB_EEENS1_35KernelTmaWarpSpecializedCooperativeEEENS5_IJNSA_ILi256EEESF_NSA_ILi64EEEEEENS_6half_tENS5_IJlSB_lEEESI_SJ_NS4_8TiledMMAINS4_8MMA_AtomIJNS4_4SM904GMMA26MMA_64x256x16_F32F16F16_SSILNSN_5MajorE0ELSP_0ELNSN_7ScaleInE1ELSQ_1EEEEEENS4_6LayoutINS5_IJNSA_ILi2EEESB_SB_EEENS5_IJSB_NSA_ILi0EEESW_EEEEENS5_IJNS4_10UnderscoreESZ_SZ_EEEEENS4_13SM90_TMA_LOADENS4_14ComposedLayoutINS4_7SwizzleILi3ELi4ELi3EEENS4_18smem_ptr_flag_bitsILi16EEENST_INS5_IJNSA_ILi8EEESG_EEENS5_IJSG_SB_EEEEEEEvNS4_8identityES12_S1C_vS1D_EENS_8epilogue10collective6detail29Sm90TmaWarpSpecializedAdapterINS1G_15DefaultEpilogueISI_SJ_SJ_NS1F_6thread17LinearCombinationISI_Li1EffLNS1K_9ScaleType4KindE0ELNS_15FloatRoundStyleE2ESI_EENS1_15EpilogueDefaultEEEEEvvEEEEvNT_6ParamsE)
	.align		4
        /*000c*/ 	.word	index@(__assertfail)
	.align		4
        /*0010*/ 	.word	0x00000000
	.align		4
        /*0014*/ 	.word	0xfffffffe
	.align		4
        /*0018*/ 	.word	0x00000000
	.align		4
        /*001c*/ 	.word	0xfffffffd
	.align		4
        /*0020*/ 	.word	0x00000000
	.align		4
        /*0024*/ 	.word	0xfffffffc


//--------------------- .nv.constant4             --------------------------
	.section	.nv.constant4,"a",@progbits
	.align	8
	.align		8
.nv.constant4:
        /*0000*/ 	.dword	__assertfail
	.align		8
        /*0008*/ 	.dword	__unnamed_1
	.align		8
        /*0010*/ 	.dword	_ZN39_INTERNAL_10456104_4_k_cu_b9ed47e9_27024cuda3std3__45__cpo5beginE
	.align		8
        /*0018*/ 	.dword	_ZN39_INTERNAL_10456104_4_k_cu_b9ed47e9_27024cuda3std3__45__cpo3endE
	.align		8
        /*0020*/ 	.dword	_ZN39_INTERNAL_10456104_4_k_cu_b9ed47e9_27024cuda3std3__45__cpo6cbeginE
	.align		8
        /*0028*/ 	.dword	_ZN39_INTERNAL_10456104_4_k_cu_b9ed47e9_27024cuda3std3__45__cpo4cendE
	.align		8
        /*0030*/ 	.dword	_ZN39_INTERNAL_10456104_4_k_cu_b9ed47e9_27024cuda3std3__441_GLOBAL__N__10456104_4_k_cu_b9ed47e9_27026ignoreE
	.align		8
        /*0038*/ 	.dword	_ZN39_INTERNAL_10456104_4_k_cu_b9ed47e9_27024cuda3std3__419piecewise_constructE
	.align		8
        /*0040*/ 	.dword	_ZN39_INTERNAL_10456104_4_k_cu_b9ed47e9_27024cuda3std3__48in_placeE
	.align		8
        /*0048*/ 	.dword	_ZN39_INTERNAL_10456104_4_k_cu_b9ed47e9_27024cuda3std6ranges3__45__cpo4swapE
	.align		8
        /*0050*/ 	.dword	_ZN39_INTERNAL_10456104_4_k_cu_b9ed47e9_27024cuda3std6ranges3__45__cpo9iter_moveE
	.align		8
        /*0058*/ 	.dword	_ZN39_INTERNAL_10456104_4_k_cu_b9ed47e9_27024cute7productE
	.align		8
        /*0060*/ 	.dword	_ZN39_INTERNAL_10456104_4_k_cu_b9ed47e9_27024cute1_E
	.align		8
        /*0068*/ 	.dword	$str$22
	.align		8
        /*0070*/ 	.dword	$str$23


//--------------------- .text._ZN7cutlass13device_kernelINS_4gemm6kernel13GemmUniversalIN4cute5tupleIJiiiiEEENS1_10collective13CollectiveMmaINS1_34MainloopSm90TmaGmmaWarpSpecializedILi3ENS5_IJNS4_1CILi1EEESB_SB_EEENS1_35KernelTmaWarpSpecializedCooperativeEEENS5_IJNSA_ILi256EEESF_NSA_ILi64EEEEEENS_6half_tENS5_IJlSB_lEEESI_SJ_NS4_8TiledMMAINS4_8MMA_AtomIJNS4_4SM904GMMA26MMA_64x256x16_F32F16F16_SSILNSN_5MajorE0ELSP_0ELNSN_7ScaleInE1ELSQ_1EEEEEENS4_6LayoutINS5_IJNSA_ILi2EEESB_SB_EEENS5_IJSB_NSA_ILi0EEESW_EEEEENS5_IJNS4_10UnderscoreESZ_SZ_EEEEENS4_13SM90_TMA_LOADENS4_14ComposedLayoutINS4_7SwizzleILi3ELi4ELi3EEENS4_18smem_ptr_flag_bitsILi16EEENST_INS5_IJNSA_ILi8EEESG_EEENS5_IJSG_SB_EEEEEEEvNS4_8identityES12_S1C_vS1D_EENS_8epilogue10collective6detail29Sm90TmaWarpSpecializedAdapterINS1G_15DefaultEpilogueISI_SJ_SJ_NS1F_6thread17LinearCombinationISI_Li1EffLNS1K_9ScaleType4KindE0ELNS_15FloatRoundStyleE2ESI_EENS1_15EpilogueDefaultEEEEEvvEEEEvNT_6ParamsE --------------------------
	.section	.text._ZN7cutlass13device_kernelINS_4gemm6kernel13GemmUniversalIN4cute5tupleIJiiiiEEENS1_10collective13CollectiveMmaINS1_34MainloopSm90TmaGmmaWarpSpecializedILi3ENS5_IJNS4_1CILi1EEESB_SB_EEENS1_35KernelTmaWarpSpecializedCooperativeEEENS5_IJNSA_ILi256EEESF_NSA_ILi64EEEEEENS_6half_tENS5_IJlSB_lEEESI_SJ_NS4_8TiledMMAINS4_8MMA_AtomIJNS4_4SM904GMMA26MMA_64x256x16_F32F16F16_SSILNSN_5MajorE0ELSP_0ELNSN_7ScaleInE1ELSQ_1EEEEEENS4_6LayoutINS5_IJNSA_ILi2EEESB_SB_EEENS5_IJSB_NSA_ILi0EEESW_EEEEENS5_IJNS4_10UnderscoreESZ_SZ_EEEEENS4_13SM90_TMA_LOADENS4_14ComposedLayoutINS4_7SwizzleILi3ELi4ELi3EEENS4_18smem_ptr_flag_bitsILi16EEENST_INS5_IJNSA_ILi8EEESG_EEENS5_IJSG_SB_EEEEEEEvNS4_8identityES12_S1C_vS1D_EENS_8epilogue10collective6detail29Sm90TmaWarpSpecializedAdapterINS1G_15DefaultEpilogueISI_SJ_SJ_NS1F_6thread17LinearCombinationISI_Li1EffLNS1K_9ScaleType4KindE0ELNS_15FloatRoundStyleE2ESI_EENS1_15EpilogueDefaultEEEEEvvEEEEvNT_6ParamsE,"ax",@progbits
	.align	128
.text._ZN7cutlass13device_kernelINS_4gemm6kernel13GemmUniversalIN4cute5tupleIJiiiiEEENS1_10collective13CollectiveMmaINS1_34MainloopSm90TmaGmmaWarpSpecializedILi3ENS5_IJNS4_1CILi1EEESB_SB_EEENS1_35KernelTmaWarpSpecializedCooperativeEEENS5_IJNSA_ILi256EEESF_NSA_ILi64EEEEEENS_6half_tENS5_IJlSB_lEEESI_SJ_NS4_8TiledMMAINS4_8MMA_AtomIJNS4_4SM904GMMA26MMA_64x256x16_F32F16F16_SSILNSN_5MajorE0ELSP_0ELNSN_7ScaleInE1ELSQ_1EEEEEENS4_6LayoutINS5_IJNSA_ILi2EEESB_SB_EEENS5_IJSB_NSA_ILi0EEESW_EEEEENS5_IJNS4_10UnderscoreESZ_SZ_EEEEENS4_13SM90_TMA_LOADENS4_14ComposedLayoutINS4_7SwizzleILi3ELi4ELi3EEENS4_18smem_ptr_flag_bitsILi16EEENST_INS5_IJNSA_ILi8EEESG_EEENS5_IJSG_SB_EEEEEEEvNS4_8identityES12_S1C_vS1D_EENS_8epilogue10collective6detail29Sm90TmaWarpSpecializedAdapterINS1G_15DefaultEpilogueISI_SJ_SJ_NS1F_6thread17LinearCombinationISI_Li1EffLNS1K_9ScaleType4KindE0ELNS_15FloatRoundStyleE2ESI_EENS1_15EpilogueDefaultEEEEEvvEEEEvNT_6ParamsE:
        .type           _ZN7cutlass13device_kernelINS_4gemm6kernel13GemmUniversalIN4cute5tupleIJiiiiEEENS1_10collective13CollectiveMmaINS1_34MainloopSm90TmaGmmaWarpSpecializedILi3ENS5_IJNS4_1CILi1EEESB_SB_EEENS1_35KernelTmaWarpSpecializedCooperativeEEENS5_IJNSA_ILi256EEESF_NSA_ILi64EEEEEENS_6half_tENS5_IJlSB_lEEESI_SJ_NS4_8TiledMMAINS4_8MMA_AtomIJNS4_4SM904GMMA26MMA_64x256x16_F32F16F16_SSILNSN_5MajorE0ELSP_0ELNSN_7ScaleInE1ELSQ_1EEEEEENS4_6LayoutINS5_IJNSA_ILi2EEESB_SB_EEENS5_IJSB_NSA_ILi0EEESW_EEEEENS5_IJNS4_10UnderscoreESZ_SZ_EEEEENS4_13SM90_TMA_LOADENS4_14ComposedLayoutINS4_7SwizzleILi3ELi4ELi3EEENS4_18smem_ptr_flag_bitsILi16EEENST_INS5_IJNSA_ILi8EEESG_EEENS5_IJSG_SB_EEEEEEEvNS4_8identityES12_S1C_vS1D_EENS_8epilogue10collective6detail29Sm90TmaWarpSpecializedAdapterINS1G_15DefaultEpilogueISI_SJ_SJ_NS1F_6thread17LinearCombinationISI_Li1EffLNS1K_9ScaleType4KindE0ELNS_15FloatRoundStyleE2ESI_EENS1_15EpilogueDefaultEEEEEvvEEEEvNT_6ParamsE,@function
        .size           _ZN7cutlass13device_kernelINS_4gemm6kernel13GemmUniversalIN4cute5tupleIJiiiiEEENS1_10collective13CollectiveMmaINS1_34MainloopSm90TmaGmmaWarpSpecializedILi3ENS5_IJNS4_1CILi1EEESB_SB_EEENS1_35KernelTmaWarpSpecializedCooperativeEEENS5_IJNSA_ILi256EEESF_NSA_ILi64EEEEEENS_6half_tENS5_IJlSB_lEEESI_SJ_NS4_8TiledMMAINS4_8MMA_AtomIJNS4_4SM904GMMA26MMA_64x256x16_F32F16F16_SSILNSN_5MajorE0ELSP_0ELNSN_7ScaleInE1ELSQ_1EEEEEENS4_6LayoutINS5_IJNSA_ILi2EEESB_SB_EEENS5_IJSB_NSA_ILi0EEESW_EEEEENS5_IJNS4_10UnderscoreESZ_SZ_EEEEENS4_13SM90_TMA_LOADENS4_14ComposedLayoutINS4_7SwizzleILi3ELi4ELi3EEENS4_18smem_ptr_flag_bitsILi16EEENST_INS5_IJNSA_ILi8EEESG_EEENS5_IJSG_SB_EEEEEEEvNS4_8identityES12_S1C_vS1D_EENS_8epilogue10collective6detail29Sm90TmaWarpSpecializedAdapterINS1G_15DefaultEpilogueISI_SJ_SJ_NS1F_6thread17LinearCombinationISI_Li1EffLNS1K_9ScaleType4KindE0ELNS_15FloatRoundStyleE2ESI_EENS1_15EpilogueDefaultEEEEEvvEEEEvNT_6ParamsE,(.L_x_574 - _ZN7cutlass13device_kernelINS_4gemm6kernel13GemmUniversalIN4cute5tupleIJiiiiEEENS1_10collective13CollectiveMmaINS1_34MainloopSm90TmaGmmaWarpSpecializedILi3ENS5_IJNS4_1CILi1EEESB_SB_EEENS1_35KernelTmaWarpSpecializedCooperativeEEENS5_IJNSA_ILi256EEESF_NSA_ILi64EEEEEENS_6half_tENS5_IJlSB_lEEESI_SJ_NS4_8TiledMMAINS4_8MMA_AtomIJNS4_4SM904GMMA26MMA_64x256x16_F32F16F16_SSILNSN_5MajorE0ELSP_0ELNSN_7ScaleInE1ELSQ_1EEEEEENS4_6LayoutINS5_IJNSA_ILi2EEESB_SB_EEENS5_IJSB_NSA_ILi0EEESW_EEEEENS5_IJNS4_10UnderscoreESZ_SZ_EEEEENS4_13SM90_TMA_LOADENS4_14ComposedLayoutINS4_7SwizzleILi3ELi4ELi3EEENS4_18smem_ptr_flag_bitsILi16EEENST_INS5_IJNSA_ILi8EEESG_EEENS5_IJSG_SB_EEEEEEEvNS4_8identityES12_S1C_vS1D_EENS_8epilogue10collective6detail29Sm90TmaWarpSpecializedAdapterINS1G_15DefaultEpilogueISI_SJ_SJ_NS1F_6thread17LinearCombinationISI_Li1EffLNS1K_9ScaleType4KindE0ELNS_15FloatRoundStyleE2ESI_EENS1_15EpilogueDefaultEEEEEvvEEEEvNT_6ParamsE)
        .other          _ZN7cutlass13device_kernelINS_4gemm6kernel13GemmUniversalIN4cute5tupleIJiiiiEEENS1_10collective13CollectiveMmaINS1_34MainloopSm90TmaGmmaWarpSpecializedILi3ENS5_IJNS4_1CILi1EEESB_SB_EEENS1_35KernelTmaWarpSpecializedCooperativeEEENS5_IJNSA_ILi256EEESF_NSA_ILi64EEEEEENS_6half_tENS5_IJlSB_lEEESI_SJ_NS4_8TiledMMAINS4_8MMA_AtomIJNS4_4SM904GMMA26MMA_64x256x16_F32F16F16_SSILNSN_5MajorE0ELSP_0ELNSN_7ScaleInE1ELSQ_1EEEEEENS4_6LayoutINS5_IJNSA_ILi2EEESB_SB_EEENS5_IJSB_NSA_ILi0EEESW_EEEEENS5_IJNS4_10UnderscoreESZ_SZ_EEEEENS4_13SM90_TMA_LOADENS4_14ComposedLayoutINS4_7SwizzleILi3ELi4ELi3EEENS4_18smem_ptr_flag_bitsILi16EEENST_INS5_IJNSA_ILi8EEESG_EEENS5_IJSG_SB_EEEEEEEvNS4_8identityES12_S1C_vS1D_EENS_8epilogue10collective6detail29Sm90TmaWarpSpecializedAdapterINS1G_15DefaultEpilogueISI_SJ_SJ_NS1F_6thread17LinearCombinationISI_Li1EffLNS1K_9ScaleType4KindE0ELNS_15FloatRoundStyleE2ESI_EENS1_15EpilogueDefaultEEEEEvvEEEEvNT_6ParamsE,@"STO_CUDA_ENTRY STV_DEFAULT"
_ZN7cutlass13device_kernelINS_4gemm6kernel13GemmUniversalIN4cute5tupleIJiiiiEEENS1_10collective13CollectiveMmaINS1_34MainloopSm90TmaGmmaWarpSpecializedILi3ENS5_IJNS4_1CILi1EEESB_SB_EEENS1_35KernelTmaWarpSpecializedCooperativeEEENS5_IJNSA_ILi256EEESF_NSA_ILi64EEEEEENS_6half_tENS5_IJlSB_lEEESI_SJ_NS4_8TiledMMAINS4_8MMA_AtomIJNS4_4SM904GMMA26MMA_64x256x16_F32F16F16_SSILNSN_5MajorE0ELSP_0ELNSN_7ScaleInE1ELSQ_1EEEEEENS4_6LayoutINS5_IJNSA_ILi2EEESB_SB_EEENS5_IJSB_NSA_ILi0EEESW_EEEEENS5_IJNS4_10UnderscoreESZ_SZ_EEEEENS4_13SM90_TMA_LOADENS4_14ComposedLayoutINS4_7SwizzleILi3ELi4ELi3EEENS4_18smem_ptr_flag_bitsILi16EEENST_INS5_IJNSA_ILi8EEESG_EEENS5_IJSG_SB_EEEEEEEvNS4_8identityES12_S1C_vS1D_EENS_8epilogue10collective6detail29Sm90TmaWarpSpecializedAdapterINS1G_15DefaultEpilogueISI_SJ_SJ_NS1F_6thread17LinearCombinationISI_Li1EffLNS1K_9ScaleType4KindE0ELNS_15FloatRoundStyleE2ESI_EENS1_15EpilogueDefaultEEEEEvvEEEEvNT_6ParamsE:
[----:B------:R-:W0:Y:S02]  /*0000*/  LDC R1, c[0x0][0x28] ;  /* 0x00000a00ff017b82 */ /* 0x000e240000000800 */
[----:B0-----:R-:W-:Y:S01]  /*0010*/  VIADD R1, R1, 0xfffff878 ;  /* 0xfffff87801017836 */ /* 0x001fe20000000000 */
[----:B------:R-:W0:Y:S01]  /*0020*/  S2R R2, SR_TID.X ;  /* 0x0000000000027919 */ /* 0x000e220000002100 */
[----:B------:R-:W-:Y:S01]  /*0030*/  ELECT P0, URZ, PT ;  /* 0x00000000003f782f */ /* 0x000fe20003800000 */
[----:B------:R-:W-:Y:S01]  /*0040*/  BSSY B0, `(.L_x_0) ;  /* 0x0000015000007945 */ /* 0x000fe20003800000 */
[--C-:B0-----:R-:W-:Y:S02]  /*0050*/  SHF.R.U32.HI R0, RZ, 0x5, R2.reuse ;  /* 0x00000005ff007819 */ /* 0x101fe40000011602 */
[----:B------:R-:W-:-:S03]  /*0060*/  SHF.R.U32.HI R160, RZ, 0x7, R2 ;  /* 0x00000007ffa07819 */ /* 0x000fc60000011602 */
[----:B------:R-:W0:Y:S04]  /*0070*/  SHFL.IDX PT, R3, R0, RZ, 0x1f ;  /* 0x00001fff00037589 */ /* 0x000e2800000e0000 */
[----:B------:R-:W1:Y:S01]  /*0080*/  SHFL.IDX PT, R2, R160, RZ, 0x1f ;  /* 0x00001fffa0027589 */ /* 0x000e6200000e0000 */
[----:B0-----:R-:W-:Y:S02]  /*0090*/  R2UR UR10, R3 ;  /* 0x00000000030a72ca */ /* 0x001fe400000e0000 */
[----:B-1----:R-:W-:-:S11]  /*00a0*/  R2UR UR5, R2 ;  /* 0x00000000020572ca */ /* 0x002fd600000e0000 */
[----:B------:R-:W-:Y:S02]  /*00b0*/  USHF.R.S32.HI UR4, URZ, 0x1f, UR10 ;  /* 0x0000001f3f047899 */ /* 0x000fe4000801140a */
[----:B------:R-:W-:Y:S02]  /*00c0*/  ISETP.NE.OR P0, PT, RZ, UR10, !P0 ;  /* 0x0000000aff007c0c */ /* 0x000fe4000c705670 */
[----:B------:R-:W-:-:S04]  /*00d0*/  ULEA.HI UR4, UR4, UR10, URZ, 0x2 ;  /* 0x0000000a04047291 */ /* 0x000fc8000f8f103f */
[----:B------:R-:W-:-:S04]  /*00e0*/  ULOP3.LUT UR4, UR4, 0xfffffffc, URZ, 0xc0, !UPT ;  /* 0xfffffffc04047892 */ /* 0x000fc8000f8ec03f */
[----:B------:R-:W-:-:S03]  /*00f0*/  UIADD3 UR10, UR10, -UR4, URZ ;  /* 0x800000040a0a7290 */ /* 0x000fc6000fffe03f */
[----:B------:R-:W-:Y:S09]  /*0100*/  @P0 BRA `(.L_x_1) ;  /* 0x0000000000200947 */ /* 0x000ff20003800000 */
[----:B------:R-:W-:Y:S02]  /*0110*/  ULDC.64 UR6, c[0x0][0x198] ;  /* 0x0000660000067ab9 */ /* 0x000fe40000000a00 */
[----:B------:R-:W-:Y:S02]  /*0120*/  UIADD3 UR8, UP0, UR6, 0xf0, URZ ;  /* 0x000000f006087890 */ /* 0x000fe4000ff1e03f */
[----:B------:R-:W-:Y:S02]  /*0130*/  UIADD3 UR6, UP1, UR6, 0x1f0, URZ ;  /* 0x000001f006067890 */ /* 0x000fe4000ff3e03f */
[----:B------:R-:W-:Y:S02]  /*0140*/  UIADD3.X UR9, URZ, UR7, URZ, UP0, !UPT ;  /* 0x000000073f097290 */ /* 0x000fe400087fe43f */
[----:B------:R-:W-:-:S07]  /*0150*/  UIADD3.X UR7, URZ, UR7, URZ, UP1, !UPT ;  /* 0x000000073f077290 */ /* 0x000fce0008ffe43f */
[----:B------:R0:W-:Y:S02]  /*0160*/  UTMACCTL.PF [UR8] ;  /* 0x00000000080079b9 */ /* 0x0001e40008040000 */
[----:B------:R0:W-:Y:S02]  /*0170*/  UTMACCTL.PF [UR6] ;  /* 0x00000000060079b9 */ /* 0x0001e40008040000 */
[----:B0-----:R-:W-:Y:S01]  /*0180*/  NOP ;  /* 0x0000000000007918 */ /* 0x001fe20000000000 */
.L_x_1:
[----:B------:R-:W-:Y:S05]  /*0190*/  BSYNC B0 ;  /* 0x0000000000007941 */ /* 0x000fea0003800000 */
.L_x_0:
[----:B------:R-:W0:Y:S01]  /*01a0*/  SHFL.IDX PT, R2, R0, RZ, 0x1f ;  /* 0x00001fff00027589 */ /* 0x000e2200000e0000 */
[----:B------:R-:W-:Y:S01]  /*01b0*/  UISETP.NE.AND UP0, UPT, UR10, 0x3, UPT ;  /* 0x000000030a00788c */ /* 0x000fe2000bf05270 */
[----:B------:R-:W-:Y:S01]  /*01c0*/  ISETP.NE.AND P1, PT, RZ, UR5, PT ;  /* 0x00000005ff007c0c */ /* 0x000fe2000bf25270 */
[----:B------:R-:W-:Y:S02]  /*01d0*/  UIADD3 UR18, UR5, -0x1, URZ ;  /* 0xffffffff05127890 */ /* 0x000fe4000fffe03f */
[----:B------:R-:W-:Y:S02]  /*01e0*/  UISETP.EQ.OR UP0, UPT, UR10, URZ, !UP0 ;  /* 0x0000003f0a00728c */ /* 0x000fe4000c702670 */
[----:B------:R-:W-:Y:S02]  /*01f0*/  UISETP.GE.U32.AND UP1, UPT, UR18, 0x2, UPT ;  /* 0x000000021200788c */ /* 0x000fe4000bf26070 */
[----:B------:R-:W-:-:S04]  /*0200*/  UISETP.EQ.AND UP0, UPT, UR5, URZ, UP0 ;  /* 0x0000003f0500728c */ /* 0x000fc80008702270 */
[----:B------:R-:W-:-:S04]  /*0210*/  USEL UR40, URZ, 0x1, !UP0 ;  /* 0x000000013f287887 */ /* 0x000fc8000c000000 */
[----:B------:R-:W-:Y:S01]  /*0220*/  USEL UR40, UR40, 0x2, UP1 ;  /* 0x0000000228287887 */ /* 0x000fe20008800000 */
[----:B0-----:R-:W-:-:S13]  /*0230*/  ISETP.NE.AND P0, PT, R2, RZ, PT ;  /* 0x000000ff0200720c */ /* 0x001fda0003f05270 */
[----:B------:R-:W-:Y:S05]  /*0240*/  @P0 BRA `(.L_x_2) ;  /* 0x0000000000500947 */ /* 0x000fea0003800000 */
[----:B------:R-:W0:Y:S01]  /*0250*/  S2UR UR8, SR_CgaCtaId ;  /* 0x00000000000879c3 */ /* 0x000e220000008800 */
[----:B------:R-:W-:Y:S01]  /*0260*/  UMOV UR4, 0x400 ;  /* 0x0000040000047882 */ /* 0x000fe20000000000 */
[----:B------:R-:W-:Y:S01]  /*0270*/  UMOV UR5, 0x1 ;  /* 0x0000000100057882 */ /* 0x000fe20000000000 */
[----:B------:R-:W-:Y:S01]  /*0280*/  UMOV UR6, 0x100 ;  /* 0x0000010000067882 */ /* 0x000fe20000000000 */
[----:B------:R-:W-:Y:S01]  /*0290*/  ELECT P0, URZ, PT ;  /* 0x00000000003f782f */ /* 0x000fe20003800000 */
[----:B------:R-:W-:-:S04]  /*02a0*/  UIADD3 UR6, -UR6, 0x100000, URZ ;  /* 0x0010000006067890 */ /* 0x000fc8000fffe13f */
[----:B------:R-:W-:Y:S02]  /*02b0*/  USHF.L.U32 UR7, UR6, 0xb, URZ ;  /* 0x0000000b06077899 */ /* 0x000fe4000800063f */
[----:B------:R-:W-:Y:S02]  /*02c0*/  USHF.L.U32 UR6, UR6, 0x1, URZ ;  /* 0x0000000106067899 */ /* 0x000fe4000800063f */
[----:B0-----:R-:W-:Y:S02]  /*02d0*/  ULEA UR8, UR8, UR4, 0x18 ;  /* 0x0000000408087291 */ /* 0x001fe4000f8ec03f */
[----:B------:R-:W-:-:S04]  /*02e0*/  UIADD3 UR4, -UR5, 0x100000, URZ ;  /* 0x0010000005047890 */ /* 0x000fc8000fffe13f */
[----:B------:R-:W-:Y:S02]  /*02f0*/  USHF.L.U32 UR5, UR4, 0xb, URZ ;  /* 0x0000000b04057899 */ /* 0x000fe4000800063f */
[----:B------:R-:W-:Y:S01]  /*0300*/  USHF.L.U32 UR4, UR4, 0x1, URZ ;  /* 0x0000000104047899 */ /* 0x000fe2000800063f */
[----:B------:R-:W0:Y:S11]  /*0310*/  FENCE.VIEW.ASYNC.S ;  /* 0x00000000000073c6 */ /* 0x000e360000000000 */
[----:B0-----:R0:W1:Y:S01]  /*0320*/  SYNCS.EXCH.64 URZ, [UR8], UR4 ;  /* 0x00000004083f75b2 */ /* 0x0010620008000100 */
[----:B------:R0:W2:Y:S01]  /*0330*/  SYNCS.EXCH.64 URZ, [UR8+0x18], UR6 ;  /* 0x00001806083f75b2 */ /* 0x0000a20008000100 */
[----:B------:R0:W3:Y:S01]  /*0340*/  SYNCS.EXCH.64 URZ, [UR8+0x8], UR4 ;  /* 0x00000804083f75b2 */ /* 0x0000e20008000100 */
[----:B------:R0:W4:Y:S01]  /*0350*/  SYNCS.EXCH.64 URZ, [UR8+0x20], UR6 ;  /* 0x00002006083f75b2 */ /* 0x0001220008000100 */
[----:B------:R0:W0:Y:S01]  /*0360*/  SYNCS.EXCH.64 URZ, [UR8+0x10], UR4 ;  /* 0x00001004083f75b2 */ /* 0x0000220008000100 */
[----:B------:R0:W0:Y:S01]  /*0370*/  SYNCS.EXCH.64 URZ, [UR8+0x28], UR6 ;  /* 0x00002806083f75b2 */ /* 0x0000220008000100 */
[----:B------:R-:W-:Y:S01]  /*0380*/  NOP ;  /* 0x0000000000007918 */ /* 0x000fe20000000000 */
.L_x_2:
[----:B------:R-:W5:Y:S01]  /*0390*/  SHFL.IDX PT, R0, R0, RZ, 0x1f ;  /* 0x00001fff00007589 */ /* 0x000f6200000e0000 */
[----:B------:R-:W-:Y:S01]  /*03a0*/  ELECT P0, URZ, PT ;  /* 0x00000000003f782f */ /* 0x000fe20003800000 */
[----:B------:R-:W1:Y:S01]  /*03b0*/  S2UR UR17, SR_CTAID.Y ;  /* 0x00000000001179c3 */ /* 0x000e620000002600 */
[----:B0-----:R-:W-:Y:S01]  /*03c0*/  ULDC UR5, c[0x0][0x65c] ;  /* 0x0001970000057ab9 */ /* 0x001fe20000000800 */
[----:B------:R-:W-:Y:S01]  /*03d0*/  UMOV UR12, 0x20 ;  /* 0x00000020000c7882 */ /* 0x000fe20000000000 */
[----:B------:R-:W-:Y:S01]  /*03e0*/  UISETP.NE.AND UP2, UPT, UR5, 0x1, UPT ;  /* 0x000000010500788c */ /* 0x000fe2000bf45270 */
[----:B------:R-:W-:Y:S01]  /*03f0*/  NOP ;  /* 0x0000000000007918 */ /* 0x000fe20000000000 */
[----:B------:R-:W-:Y:S02]  /*0400*/  NOP ;  /* 0x0000000000007918 */ /* 0x000fe40000000000 */
[----:B------:R-:W-:Y:S01]  /*0410*/  UP2UR UR45, UPR, URZ, 0x4 ;  /* 0x000000043f2d7883 */ /* 0x000fe20008000000 */
[----:B------:R-:W0:Y:S01]  /*0420*/  S2UR UR4, SR_CTAID.X ;  /* 0x00000000000479c3 */ /* 0x000e220000002500 */
[----:B------:R-:W-:-:S02]  /*0430*/  PLOP3.LUT P2, PT, PT, PT, UP2, 0x80, 0x0 ;  /* 0x000000000000781c */ /* 0x000fc40003f4f028 */
[----:B------:R-:W-:Y:S02]  /*0440*/  PLOP3.LUT P4, PT, PT, PT, UP2, 0x80, 0x0 ;  /* 0x000000000000781c */ /* 0x000fe40003f8f028 */
[----:B------:R-:W-:Y:S01]  /*0450*/  PLOP3.LUT P3, PT, PT, PT, UP2, 0x80, 0x0 ;  /* 0x000000000000781c */ /* 0x000fe20003f6f028 */
[----:B------:R-:W-:Y:S01]  /*0460*/  @UP2 ULDC UR14, c[0x0][0x10] ;  /* 0x00000400000e2ab9 */ /* 0x000fe20000000800 */
[----:B------:R-:W-:Y:S01]  /*0470*/  @UP2 UMOV UR9, URZ ;  /* 0x0000003f00092c82 */ /* 0x000fe20008000000 */
[----:B------:R-:W-:Y:S01]  /*0480*/  @!UP2 ULDC UR11, c[0x0][0xc] ;  /* 0x00000300000baab9 */ /* 0x000fe20000000800 */
[----:B-----5:R-:W-:Y:S01]  /*0490*/  ISETP.NE.OR P0, PT, R0, RZ, !P0 ;  /* 0x000000ff0000720c */ /* 0x020fe20004705670 */
[----:B-1----:R-:W-:Y:S02]  /*04a0*/  @UP2 UMOV UR7, UR17 ;  /* 0x0000001100072c82 */ /* 0x002fe40008000000 */
[----:B------:R-:W-:Y:S01]  /*04b0*/  @UP2 UMOV UR8, UR7 ;  /* 0x0000000700082c82 */ /* 0x000fe20008000000 */
[----:B------:R-:W-:Y:S01]  /*04c0*/  @!UP2 UMOV UR7, UR17 ;  /* 0x000000110007ac82 */ /* 0x000fe20008000000 */
[----:B0-----:R-:W-:-:S08]  /*04d0*/  @UP2 UIMAD.WIDE.U32 UR14, UR4, UR14, UR8 ;  /* 0x0000000e040e22a5 */ /* 0x001fd0000f8e0008 */
[----:B------:R-:W-:Y:S01]  /*04e0*/  VOTEU.ALL UP0, P0 ;  /* 0x00000000003f7886 */ /* 0x000fe20000000000 */
[----:B------:R-:W-:Y:S01]  /*04f0*/  VOTEU.ALL UP1, P0 ;  /* 0x00000000003f7886 */ /* 0x000fe20000020000 */
[----:B------:R-:W-:-:S03]  /*0500*/  IMAD.U32 R2, RZ, RZ, UR14 ;  /* 0x0000000eff027e24 */ /* 0x000fc6000f8e00ff */
[----:B------:R-:W0:Y:S01]  /*0510*/  @!UP0 S2UR UR6, SR_CgaCtaId ;  /* 0x00000000000689c3 */ /* 0x000e220000008800 */
[----:B------:R-:W-:Y:S01]  /*0520*/  @!UP0 UMOV UR5, 0x400 ;  /* 0x0000040000058882 */ /* 0x000fe20000000000 */
[----:B------:R-:W-:-:S04]  /*0530*/  @!UP0 UIADD3 UR12, -UR12, 0x100000, URZ ;  /* 0x001000000c0c8890 */ /* 0x000fc8000fffe13f */
[----:B------:R-:W-:Y:S02]  /*0540*/  @!UP0 USHF.L.U32 UR13, UR12, 0xb, URZ ;  /* 0x0000000b0c0d8899 */ /* 0x000fe4000800063f */
[----:B------:R-:W-:Y:S01]  /*0550*/  @!UP0 USHF.L.U32 UR12, UR12, 0x1, URZ ;  /* 0x000000010c0c8899 */ /* 0x000fe2000800063f */
[----:B------:R-:W-:Y:S01]  /*0560*/  IMAD.U32 R3, RZ, RZ, UR15 ;  /* 0x0000000fff037e24 */ /* 0x000fe2000f8e00ff */
[----:B0-----:R-:W-:Y:S01]  /*0570*/  @!UP0 ULEA UR16, UR6, UR5, 0x18 ;  /* 0x0000000506108291 */ /* 0x001fe2000f8ec03f */
[----:B------:R-:W-:Y:S01]  /*0580*/  VOTEU.ALL UP0, P0 ;  /* 0x00000000003f7886 */ /* 0x000fe20000000000 */
[----:B------:R-:W-:Y:S01]  /*0590*/  PLOP3.LUT P0, PT, PT, PT, UP2, 0x80, 0x0 ;  /* 0x000000000000781c */ /* 0x000fe20003f0f028 */
[----:B------:R-:W-:Y:S01]  /*05a0*/  UMOV UR5, URZ ;  /* 0x0000003f00057c82 */ /* 0x000fe20008000000 */
[----:B------:R-:W-:Y:S01]  /*05b0*/  @UP2 UMOV UR6, URZ ;  /* 0x0000003f00062c82 */ /* 0x000fe20008000000 */
[----:B------:R-:W-:Y:S02]  /*05c0*/  @!UP2 UIMAD.WIDE.U32 UR8, UR11, UR7, UR4 ;  /* 0x000000070b08a2a5 */ /* 0x000fe4000f8e0004 */
[----:B------:R-:W-:-:S04]  /*05d0*/  @UP2 UIADD3 UR6, UR15, UR6, URZ ;  /* 0x000000060f062290 */ /* 0x000fc8000fffe03f */
[----:B------:R-:W-:Y:S01]  /*05e0*/  IMAD.U32 R5, RZ, RZ, UR9 ;  /* 0x00000009ff057e24 */ /* 0x000fe2000f8e00ff */
[----:B------:R-:W0:Y:S02]  /*05f0*/  FENCE.VIEW.ASYNC.S ;  /* 0x00000000000073c6 */ /* 0x000e240000000000 */
[----:B0-----:R0:W2:Y:S01]  /*0600*/  @!UP0 SYNCS.EXCH.64 URZ, [UR16+0x40], UR12 ;  /* 0x0000400c103f85b2 */ /* 0x0010a20008000100 */
[----:B------:R-:W-:Y:S01]  /*0610*/  @P2 IMAD.U32 R6, RZ, RZ, UR6 ;  /* 0x00000006ff062e24 */ /* 0x000fe2000f8e00ff */
[----:B------:R-:W-:Y:S01]  /*0620*/  MOV R4, UR8 ;  /* 0x0000000800047c02 */ /* 0x000fe20008000f00 */
[----:B------:R-:W-:Y:S01]  /*0630*/  @!P4 IMAD.MOV.U32 R6, RZ, RZ, R5 ;  /* 0x000000ffff06c224 */ /* 0x000fe200078e0005 */
[----:B------:R-:W-:Y:S01]  /*0640*/  @P0 MOV R7, R2 ;  /* 0x0000000200070202 */ /* 0x000fe20000000f00 */
[----:B------:R-:W-:Y:S02]  /*0650*/  IMAD.U32 R2, RZ, RZ, UR8 ;  /* 0x00000008ff027e24 */ /* 0x000fe4000f8e00ff */
[----:B------:R-:W-:Y:S01]  /*0660*/  IMAD.U32 R3, RZ, RZ, UR9 ;  /* 0x00000009ff037e24 */ /* 0x000fe2000f8e00ff */
[----:B------:R0:W-:Y:S01]  /*0670*/  STL [R1+0x200], R6 ;  /* 0x0002000601007387 */ /* 0x0001e20000100800 */
[----:B------:R-:W-:-:S05]  /*0680*/  @!P3 IMAD.MOV.U32 R7, RZ, RZ, R2 ;  /* 0x000000ffff07b224 */ /* 0x000fca00078e0002 */
[----:B------:R0:W-:Y:S01]  /*0690*/  STL [R1+0x204], R7 ;  /* 0x0002040701007387 */ /* 0x0001e20000100800 */
[----:B------:R0:W2:Y:S01]  /*06a0*/  @!UP1 SYNCS.EXCH.64 URZ, [UR16+0x48], UR12 ;  /* 0x0000480c103f95b2 */ /* 0x0000a20008000100 */
[----:B------:R-:W-:Y:S01]  /*06b0*/  NOP ;  /* 0x0000000000007918 */ /* 0x000fe20000000000 */
[----:B--234-:R-:W-:Y:S06]  /*06c0*/  BAR.SYNC.DEFER_BLOCKING 0x0 ;  /* 0x0000000000007b1d */ /* 0x01cfec0000010000 */
[----:B------:R-:W-:Y:S05]  /*06d0*/  @!P1 BRA `(.L_x_3) ;  /* 0x0000019800109947 */ /* 0x000fea0003800000 */
[----:B------:R-:W-:-:S06]  /*06e0*/  UISETP.GT.U32.AND UP0, UPT, UR18, 0x1, UPT ;  /* 0x000000011200788c */ /* 0x000fcc000bf04070 */
[----:B------:R-:W-:-:S13]  /*06f0*/  PLOP3.LUT P0, PT, PT, PT, UP0, 0x80, 0x0 ;  /* 0x000000000000781c */ /* 0x000fda0003f0f008 */
[----:B0-----:R-:W-:Y:S05]  /*0700*/  @P0 EXIT ;  /* 0x000000000000094d */ /* 0x001fea0003800000 */
[----:B------:R-:W-:Y:S01]  /*0710*/  ULDC.64 UR8, c[0x0][0x650] ;  /* 0x0001940000087ab9 */ /* 0x000fe20000000a00 */
[----:B------:R-:W-:Y:S01]  /*0720*/  UMOV UR41, 0xffffffff ;  /* 0xffffffff00297882 */ /* 0x000fe20000000000 */
[----:B------:R-:W-:Y:S01]  /*0730*/  ISETP.GE.U32.AND P0, PT, R7, UR8, PT ;  /* 0x0000000807007c0c */ /* 0x000fe2000bf06070 */
[----:B------:R-:W-:Y:S01]  /*0740*/  UMOV UR42, 0xffffffff ;  /* 0xffffffff002a7882 */ /* 0x000fe20000000000 */
[----:B------:R-:W-:Y:S01]  /*0750*/  UMOV UR43, 0xffffffff ;  /* 0xffffffff002b7882 */ /* 0x000fe20000000000 */
[----:B------:R-:W-:Y:S02]  /*0760*/  PRMT R0, RZ, 0x7610, R0 ;  /* 0x00007610ff007816 */ /* 0x000fe40000000000 */
[----:B------:R-:W-:-:S13]  /*0770*/  ISETP.GE.U32.AND.EX P0, PT, R6, UR9, PT, P0 ;  /* 0x0000000906007c0c */ /* 0x000fda000bf06100 */
[----:B------:R-:W-:Y:S05]  /*0780*/  @P0 BRA `(.L_x_4) ;  /* 0x0000000400800947 */ /* 0x000fea0003800000 */
[----:B------:R-:W-:Y:S01]  /*0790*/  I2FP.F32.U32 R0, UR4 ;  /* 0x0000000400007c45 */ /* 0x000fe20008201000 */
[----:B------:R-:W-:Y:S01]  /*07a0*/  ULDC.64 UR16, c[0x0][0x628] ;  /* 0x00018a0000107ab9 */ /* 0x000fe20000000a00 */
[----:B------:R-:W-:Y:S01]  /*07b0*/  ULDC UR6, c[0x0][0x150] ;  /* 0x0000540000067ab9 */ /* 0x000fe20000000800 */
[----:B------:R-:W-:Y:S01]  /*07c0*/  ISETP.NE.U32.AND P0, PT, RZ, UR16, PT ;  /* 0x00000010ff007c0c */ /* 0x000fe2000bf05070 */
[----:B------:R-:W-:Y:S01]  /*07d0*/  ULDC UR15, c[0x0][0x630] ;  /* 0x00018c00000f7ab9 */ /* 0x000fe20000000800 */
[----:B------:R-:W-:Y:S01]  /*07e0*/  FMUL R0, R0, UR6 ;  /* 0x0000000600007c20 */ /* 0x000fe20008400000 */
[----:B------:R-:W-:Y:S01]  /*07f0*/  R2UR UR18, R7 ;  /* 0x00000000071272ca */ /* 0x000fe200000e0000 */
[----:B------:R-:W-:Y:S01]  /*0800*/  ULDC UR20, c[0x0][0x154] ;  /* 0x0000550000147ab9 */ /* 0x000fe20000000800 */
[----:B------:R-:W-:Y:S01]  /*0810*/  ISETP.NE.AND.EX P0, PT, RZ, UR17, PT, P0 ;  /* 0x00000011ff007c0c */ /* 0x000fe2000bf05300 */
[----:B------:R0:W1:Y:S01]  /*0820*/  F2I.U32.TRUNC.NTZ R2, R0 ;  /* 0x0000000000027305 */ /* 0x000062000020f000 */
[----:B------:R-:W-:-:S02]  /*0830*/  R2UR UR19, R6 ;  /* 0x00000000061372ca */ /* 0x000fc400000e0000 */
[----:B------:R-:W-:Y:S02]  /*0840*/  R2UR UR8, R7 ;  /* 0x00000000070872ca */ /* 0x000fe400000e0000 */
[----:B------:R-:W-:-:S07]  /*0850*/  R2UR UR9, R6 ;  /* 0x00000000060972ca */ /* 0x000fce00000e0000 */
[----:B0-----:R-:W-:Y:S08]  /*0860*/  @!P0 BRA `(.L_x_5) ;  /* 0x0000000000308947 */ /* 0x001ff00003800000 */
[----:B------:R-:W-:Y:S01]  /*0870*/  R2UR UR8, R7 ;  /* 0x00000000070872ca */ /* 0x000fe200000e0000 */
[----:B------:R-:W-:Y:S01]  /*0880*/  ULDC UR6, c[0x0][0x634] ;  /* 0x00018d0000067ab9 */ /* 0x000fe20000000800 */
[----:B------:R-:W-:-:S11]  /*0890*/  R2UR UR14, R6 ;  /* 0x00000000060e72ca */ /* 0x000fd600000e0000 */
[----:B------:R-:W-:-:S04]  /*08a0*/  UIADD3 UR6, UP0, UR8, UR6, URZ ;  /* 0x0000000608067290 */ /* 0x000fc8000ff1e03f */
[----:B------:R-:W-:-:S04]  /*08b0*/  UIADD3.X UR14, URZ, UR14, URZ, UP0, !UPT ;  /* 0x0000000e3f0e7290 */ /* 0x000fc800087fe43f */
[----:B------:R-:W-:-:S04]  /*08c0*/  UIMAD.WIDE.U32 UR8, UR14, UR16, URZ ;  /* 0x000000100e0872a5 */ /* 0x000fc8000f8e003f */
[----:B------:R-:W-:Y:S02]  /*08d0*/  UIMAD.WIDE.U32 UR10, UP0, UR6, UR17, UR8 ;  /* 0x00000011060a72a5 */ /* 0x000fe4000f800008 */
[----:B------:R-:W-:Y:S02]  /*08e0*/  UIMAD.WIDE.U32 UR8, UR6, UR16, URZ ;  /* 0x00000010060872a5 */ /* 0x000fe4000f8e003f */
[----:B------:R-:W-:Y:S02]  /*08f0*/  UIADD3.X UR13, URZ, URZ, URZ, UP0, !UPT ;  /* 0x0000003f3f0d7290 */ /* 0x000fe400087fe43f */
[----:B------:R-:W-:Y:S01]  /*0900*/  UIADD3 URZ, UP0, UR9, UR10, URZ ;  /* 0x0000000a093f7290 */ /* 0x000fe2000ff1e03f */
[----:B------:R-:W-:-:S03]  /*0910*/  UMOV UR12, UR11 ;  /* 0x0000000b000c7c82 */ /* 0x000fc60008000000 */
[----:B------:R-:W-:-:S12]  /*0920*/  UIMAD.WIDE.U32.X UR8, UR14, UR17, UR12, UP0 ;  /* 0x000000110e0872a5 */ /* 0x000fd800080e040c */
.L_x_5:
[----:B------:R-:W-:Y:S01]  /*0930*/  USHF.R.U64 UR43, UR8, UR15, UR9 ;  /* 0x0000000f082b7299 */ /* 0x000fe20008001209 */
[----:B------:R-:W-:Y:S01]  /*0940*/  I2FP.F32.U32 R0, UR7 ;  /* 0x0000000700007c45 */ /* 0x000fe20008201000 */
[----:B------:R-:W-:Y:S01]  /*0950*/  USHF.R.U32.HI UR5, URZ, UR15, UR9 ;  /* 0x0000000f3f057299 */ /* 0x000fe20008011609 */
[----:B-1----:R-:W-:Y:S01]  /*0960*/  R2UR UR12, R2 ;  /* 0x00000000020c72ca */ /* 0x002fe200000e0000 */
[----:B------:R-:W-:Y:S02]  /*0970*/  UIADD3 UR6, UP0, URZ, -UR43, URZ ;  /* 0x8000002b3f067290 */ /* 0x000fe4000ff1e03f */
[----:B------:R-:W-:Y:S01]  /*0980*/  FMUL R0, R0, UR20 ;  /* 0x0000001400007c20 */ /* 0x000fe20008400000 */
[----:B------:R-:W-:Y:S01]  /*0990*/  ULDC.64 UR8, c[0x0][0x620] ;  /* 0x0001880000087ab9 */ /* 0x000fe20000000a00 */
[----:B------:R-:W-:Y:S01]  /*09a0*/  UIADD3.X UR5, URZ, ~UR5, URZ, UP0, !UPT ;  /* 0x800000053f057290 */ /* 0x000fe200087fe43f */
[----:B------:R-:W-:Y:S01]  /*09b0*/  UMOV UR10, UR18 ;  /* 0x00000012000a7c82 */ /* 0x000fe20008000000 */
[----:B------:R-:W-:-:S02]  /*09c0*/  UMOV UR11, UR19 ;  /* 0x00000013000b7c82 */ /* 0x000fc40008000000 */
[----:B------:R-:W-:Y:S01]  /*09d0*/  UIMAD UR5, UR5, UR8, URZ ;  /* 0x00000008050572a4 */ /* 0x000fe2000f8e023f */
[----:B------:R-:W0:Y:S01]  /*09e0*/  F2I.U32.TRUNC.NTZ R0, R0 ;  /* 0x0000000000007305 */ /* 0x000e22000020f000 */
[----:B------:R-:W-:Y:S02]  /*09f0*/  UIMAD.WIDE.U32 UR10, UR6, UR8, UR10 ;  /* 0x00000008060a72a5 */ /* 0x000fe4000f8e000a */
[----:B------:R-:W-:Y:S01]  /*0a00*/  UIMAD UR6, UR6, UR9, UR5 ;  /* 0x00000009060672a4 */ /* 0x000fe2000f8e0205 */
[----:B------:R-:W-:Y:S01]  /*0a10*/  ULDC UR21, c[0x0][0x658] ;  /* 0x0001960000157ab9 */ /* 0x000fe20000000800 */
[----:B------:R-:W-:Y:S02]  /*0a20*/  UMOV UR19, 0xffffffff ;  /* 0xffffffff00137882 */ /* 0x000fe40000000000 */
[----:B------:R-:W-:Y:S01]  /*0a30*/  UIADD3 UR6, UR11, UR6, URZ ;  /* 0x000000060b067290 */ /* 0x000fe2000fffe03f */
[----:B------:R-:W-:Y:S01]  /*0a40*/  ULDC UR15, c[0x0][0x618] ;  /* 0x00018600000f7ab9 */ /* 0x000fe20000000800 */
[----:B------:R-:W-:Y:S01]  /*0a50*/  ULDC.64 UR8, c[0x0][0x640] ;  /* 0x0001900000087ab9 */ /* 0x000fe20000000a00 */
[----:B------:R-:W-:Y:S01]  /*0a60*/  USHF.L.U32 UR11, UR19, UR21, URZ ;  /* 0x00000015130b7299 */ /* 0x000fe2000800063f */
[----:B------:R-:W-:Y:S01]  /*0a70*/  ISETP.NE.U32.AND P0, PT, RZ, UR8, PT ;  /* 0x00000008ff007c0c */ /* 0x000fe2000bf05070 */
[----:B------:R-:W-:-:S02]  /*0a80*/  USHF.R.U64 UR19, UR10, UR15, UR6 ;  /* 0x0000000f0a137299 */ /* 0x000fc40008001206 */
[----:B------:R-:W-:Y:S01]  /*0a90*/  USHF.R.U32.HI UR10, URZ, UR15, UR6 ;  /* 0x0000000f3f0a7299 */ /* 0x000fe20008011606 */
[----:B0-----:R-:W-:Y:S01]  /*0aa0*/  R2UR UR14, R0 ;  /* 0x00000000000e72ca */ /* 0x001fe200000e0000 */
[----:B------:R-:W-:Y:S01]  /*0ab0*/  ULDC UR17, c[0x0][0x608] ;  /* 0x0001820000117ab9 */ /* 0x000fe20000000800 */
[----:B------:R-:W-:Y:S01]  /*0ac0*/  ISETP.NE.AND.EX P0, PT, RZ, UR9, PT, P0 ;  /* 0x00000009ff007c0c */ /* 0x000fe2000bf05300 */
[----:B------:R-:W-:Y:S02]  /*0ad0*/  USHF.R.U64 UR23, UR19, UR17, UR10 ;  /* 0x0000001113177299 */ /* 0x000fe4000800120a */
[----:B------:R-:W-:Y:S01]  /*0ae0*/  USHF.R.U32.HI UR10, URZ, UR17, UR10 ;  /* 0x000000113f0a7299 */ /* 0x000fe2000801160a */
[----:B------:R-:W-:Y:S01]  /*0af0*/  UMOV UR16, 0x1 ;  /* 0x0000000100107882 */ /* 0x000fe20000000000 */
[----:B------:R-:W-:Y:S02]  /*0b00*/  UIADD3 UR12, -UR12, URZ, URZ ;  /* 0x0000003f0c0c7290 */ /* 0x000fe4000fffe13f */
[----:B------:R-:W-:-:S02]  /*0b10*/  USHF.R.U64 UR24, UR23, UR21, UR10 ;  /* 0x0000001517187299 */ /* 0x000fc4000800120a */
[----:B------:R-:W-:Y:S01]  /*0b20*/  USHF.L.U32 UR6, UR16, UR21, URZ ;  /* 0x0000001510067299 */ /* 0x000fe2000800063f */
[----:B------:R-:W-:Y:S01]  /*0b30*/  ULDC UR13, c[0x0][0x144] ;  /* 0x00005100000d7ab9 */ /* 0x000fe20000000800 */
[----:B------:R-:W-:Y:S01]  /*0b40*/  ULDC UR5, c[0x0][0x600] ;  /* 0x0001800000057ab9 */ /* 0x000fe20000000800 */
[----:B------:R-:W-:Y:S02]  /*0b50*/  ULOP3.LUT UR16, URZ, UR11, URZ, 0x33, !UPT ;  /* 0x0000000b3f107292 */ /* 0x000fe4000f8e333f */
[----:B------:R-:W-:Y:S02]  /*0b60*/  USHF.R.U32.HI UR11, URZ, UR21, UR10 ;  /* 0x000000153f0b7299 */ /* 0x000fe4000801160a */
[----:B------:R-:W-:Y:S02]  /*0b70*/  UIADD3 UR18, UR5, -0x1, URZ ;  /* 0xffffffff05127890 */ /* 0x000fe4000fffe03f */
[----:B------:R-:W-:Y:S02]  /*0b80*/  UIADD3 UR20, -UR14, URZ, URZ ;  /* 0x0000003f0e147290 */ /* 0x000fe4000fffe13f */
[----:B------:R-:W-:Y:S01]  /*0b90*/  UIMAD UR4, UR13, UR12, UR4 ;  /* 0x0000000c0d0472a4 */ /* 0x000fe2000f8e0204 */
[----:B------:R-:W-:Y:S01]  /*0ba0*/  ULDC UR25, c[0x0][0x148] ;  /* 0x0000520000197ab9 */ /* 0x000fe20000000800 */
[----:B------:R-:W-:Y:S01]  /*0bb0*/  ULDC UR21, c[0x0][0x648] ;  /* 0x0001920000157ab9 */ /* 0x000fe20000000800 */
[----:B------:R-:W-:Y:S01]  /*0bc0*/  ULDC UR22, c[0x0][0x638] ;  /* 0x00018e0000167ab9 */ /* 0x000fe20000000800 */
[----:B------:R-:W-:Y:S01]  /*0bd0*/  UMOV UR10, UR24 ;  /* 0x00000018000a7c82 */ /* 0x000fe20008000000 */
[----:B------:R-:W-:Y:S07]  /*0be0*/  @!P0 BRA `(.L_x_6) ;  /* 0x0000000000308947 */ /* 0x000fee0003800000 */
[----:B------:R-:W-:Y:S02]  /*0bf0*/  ULDC UR14, c[0x0][0x64c] ;  /* 0x00019300000e7ab9 */ /* 0x000fe40000000800 */
        /* <DEDUP_REMOVED lines=8> */
[----:B------:R-:W-:-:S07]  /*0c80*/  UIMAD.WIDE.U32.X UR8, UR17, UR9, UR14, UP0 ;  /* 0x00000009110872a5 */ /* 0x000fce00080e040e */
[----:B------:R-:W-:Y:S01]  /*0c90*/  UMOV UR10, UR8 ;  /* 0x00000008000a7c82 */ /* 0x000fe20008000000 */
[----:B------:R-:W-:-:S05]  /*0ca0*/  UMOV UR11, UR9 ;  /* 0x00000009000b7c82 */ /* 0x000fca0008000000 */
.L_x_6:
[----:B------:R-:W-:Y:S01]  /*0cb0*/  UISETP.NE.AND UP0, UPT, UR45, URZ, UPT ;  /* 0x0000003f2d00728c */ /* 0x000fe2000bf05270 */
[----:B------:R-:W-:Y:S01]  /*0cc0*/  MOV R0, 0x1 ;  /* 0x0000000100007802 */ /* 0x000fe20000000f00 */
[----:B------:R-:W-:Y:S02]  /*0cd0*/  USHF.R.U64 UR8, UR10, UR21, UR11 ;  /* 0x000000150a087299 */ /* 0x000fe4000800120b */
[----:B------:R-:W-:Y:S02]  /*0ce0*/  ULOP3.LUT UR16, UR23, UR16, URZ, 0xc0, !UPT ;  /* 0x0000001017107292 */ /* 0x000fe4000f8ec03f */
[----:B------:R-:W-:Y:S02]  /*0cf0*/  ULOP3.LUT UR18, UR19, UR18, URZ, 0xc0, !UPT ;  /* 0x0000001213127292 */ /* 0x000fe4000f8ec03f */
[----:B------:R-:W-:-:S03]  /*0d00*/  UIMAD UR16, UR6, UR8, UR16 ;  /* 0x00000008061072a4 */ /* 0x000fc6000f8e0210 */
[----:B------:R-:W-:Y:S02]  /*0d10*/  @UP0 UIMAD UR4, UR25, UR20, UR7 ;  /* 0x00000014190402a4 */ /* 0x000fe4000f8e0207 */
[----:B------:R-:W-:-:S04]  /*0d20*/  UIADD3 UR7, -UR8, URZ, URZ ;  /* 0x0000003f08077290 */ /* 0x000fc8000fffe13f */
[----:B------:R-:W-:-:S03]  /*0d30*/  UIMAD UR6, UR7, UR22, UR24 ;  /* 0x00000016070672a4 */ /* 0x000fc6000f8e0218 */
[----:B------:R-:W-:Y:S01]  /*0d40*/  ULDC UR7, c[0x0][0x610] ;  /* 0x0001840000077ab9 */ /* 0x000fe20000000800 */
[----:B------:R-:W-:Y:S02]  /*0d50*/  UIMAD UR6, UR6, UR5, UR18 ;  /* 0x00000005060672a4 */ /* 0x000fe4000f8e0212 */
[----:B------:R-:W-:-:S04]  /*0d60*/  UIMAD UR4, UR16, UR7, UR4 ;  /* 0x00000007100472a4 */ /* 0x000fc8000f8e0204 */
[----:B------:R-:W-:Y:S02]  /*0d70*/  USEL UR42, UR6, UR4, !UP0 ;  /* 0x00000004062a7287 */ /* 0x000fe4000c000000 */
[----:B------:R-:W-:-:S12]  /*0d80*/  USEL UR41, UR4, UR6, !UP0 ;  /* 0x0000000604297287 */ /* 0x000fd8000c000000 */
.L_x_4:
[----:B------:R-:W-:-:S08]  /*0d90*/  NOP ;  /* 0x0000000000007918 */ /* 0x000fd00000000000 */
[----:B------:R-:W0:Y:S02]  /*0da0*/  USETMAXREG.TRY_ALLOC.CTAPOOL UP0, 0xf0 ;  /* 0x000000f0000079c8 */ /* 0x000e240008000600 */
[----:B0-----:R-:W-:-:S13]  /*0db0*/  PLOP3.LUT P0, PT, PT, PT, UP0, 0x80, 0x0 ;  /* 0x000000000000781c */ /* 0x001fda0003f0f008 */
[----:B------:R-:W-:Y:S05]  /*0dc0*/  @!P0 BRA `(.L_x_4) ;  /* 0xfffffffc00f08947 */ /* 0x000fea000383ffff */
[----:B------:R-:W-:Y:S01]  /*0dd0*/  ULDC.64 UR4, c[0x0][0x598] ;  /* 0x0001660000047ab9 */ /* 0x000fe20000000a00 */
[----:B------:R-:W-:Y:S01]  /*0de0*/  ULDC.64 UR36, c[0x0][0x208] ;  /* 0x0000820000247ab9 */ /* 0x000fe20000000a00 */
[----:B------:R-:W-:-:S04]  /*0df0*/  ISETP.NE.U32.AND P0, PT, RZ, UR4, PT ;  /* 0x00000004ff007c0c */ /* 0x000fc8000bf05070 */
[----:B------:R-:W-:-:S13]  /*0e00*/  ISETP.NE.AND.EX P0, PT, RZ, UR5, PT, P0 ;  /* 0x00000005ff007c0c */ /* 0x000fda000bf05300 */
[----:B------:R-:W-:Y:S05]  /*0e10*/  @!P0 BRA `(.L_x_7) ;  /* 0x00000000001c8947 */ /* 0x000fea0003800000 */
[----:B------:R-:W0:Y:S02]  /*0e20*/  LDC.64 R2, c[0x0][0x598] ;  /* 0x00016600ff027b82 */ /* 0x000e240000000a00 */
[----:B0-----:R-:W2:Y:S02]  /*0e30*/  LDG.E.64 R2, desc[UR36][R2.64] ;  /* 0x0000002402027981 */ /* 0x001ea4000c1e1b00 */
[----:B--2---:R-:W-:-:S04]  /*0e40*/  ISETP.NE.U32.AND P0, PT, R2, RZ, PT ;  /* 0x000000ff0200720c */ /* 0x004fc80003f05070 */
[----:B------:R-:W-:-:S13]  /*0e50*/  ISETP.NE.AND.EX P0, PT, R3, RZ, PT, P0 ;  /* 0x000000ff0300720c */ /* 0x000fda0003f05300 */
[----:B------:R-:W-:Y:S05]  /*0e60*/  @!P0 BRA `(.L_x_7) ;  /* 0x0000000000088947 */ /* 0x000fea0003800000 */
[----:B------:R0:W5:Y:S01]  /*0e70*/  LD.E R2, desc[UR36][R2.64] ;  /* 0x0000002402027980 */ /* 0x000162000c101900 */
[----:B------:R-:W-:Y:S05]  /*0e80*/  BRA `(.L_x_8) ;  /* 0x0000000000247947 */ /* 0x000fea0003800000 */
.L_x_7:
[----:B------:R-:W-:Y:S02]  /*0e90*/  ULDC.64 UR4, c[0x0][0x588] ;  /* 0x0001620000047ab9 */ /* 0x000fe40000000a00 */
[----:B------:R-:W-:-:S04]  /*0ea0*/  ISETP.NE.U32.AND P0, PT, RZ, UR4, PT ;  /* 0x00000004ff007c0c */ /* 0x000fc8000bf05070 */
[----:B------:R-:W-:-:S13]  /*0eb0*/  ISETP.NE.AND.EX P0, PT, RZ, UR5, PT, P0 ;  /* 0x00000005ff007c0c */ /* 0x000fda000bf05300 */
[----:B------:R-:W-:Y:S05]  /*0ec0*/  @!P0 BRA `(.L_x_9) ;  /* 0x00000000000c8947 */ /* 0x000fea0003800000 */
[----:B------:R-:W0:Y:S02]  /*0ed0*/  LDC.64 R2, c[0x0][0x588] ;  /* 0x00016200ff027b82 */ /* 0x000e240000000a00 */
[----:B0-----:R1:W5:Y:S01]  /*0ee0*/  LDG.E R2, desc[UR36][R2.64] ;  /* 0x0000002402027981 */ /* 0x001362000c1e1900 */
[----:B------:R-:W-:Y:S05]  /*0ef0*/  BRA `(.L_x_8) ;  /* 0x0000000000087947 */ /* 0x000fea0003800000 */
.L_x_9:
[----:B------:R-:W-:Y:S02]  /*0f00*/  ULDC UR4, c[0x0][0x580] ;  /* 0x0001600000047ab9 */ /* 0x000fe40000000800 */
[----:B------:R-:W-:-:S07]  /*0f10*/  IMAD.U32 R2, RZ, RZ, UR4 ;  /* 0x00000004ff027e24 */ /* 0x000fce000f8e00ff */
.L_x_8:
[----:B------:R-:W-:Y:S02]  /*0f20*/  ULDC.64 UR4, c[0x0][0x5a0] ;  /* 0x0001680000047ab9 */ /* 0x000fe40000000a00 */
[----:B------:R-:W-:-:S04]  /*0f30*/  ISETP.NE.U32.AND P0, PT, RZ, UR4, PT ;  /* 0x00000004ff007c0c */ /* 0x000fc8000bf05070 */
[----:B------:R-:W-:-:S13]  /*0f40*/  ISETP.NE.AND.EX P0, PT, RZ, UR5, PT, P0 ;  /* 0x00000005ff007c0c */ /* 0x000fda000bf05300 */
[----:B------:R-:W-:Y:S05]  /*0f50*/  @!P0 BRA `(.L_x_10) ;  /* 0x00000000001c8947 */ /* 0x000fea0003800000 */
[----:B------:R-:W2:Y:S02]  /*0f60*/  LDC.64 R4, c[0x0][0x5a0] ;  /* 0x00016800ff047b82 */ /* 0x000ea40000000a00 */
[----:B--2---:R-:W2:Y:S02]  /*0f70*/  LDG.E.64 R4, desc[UR36][R4.64] ;  /* 0x0000002404047981 */ /* 0x004ea4000c1e1b00 */
[----:B--2---:R-:W-:-:S04]  /*0f80*/  ISETP.NE.U32.AND P0, PT, R4, RZ, PT ;  /* 0x000000ff0400720c */ /* 0x004fc80003f05070 */
[----:B------:R-:W-:-:S13]  /*0f90*/  ISETP.NE.AND.EX P0, PT, R5, RZ, PT, P0 ;  /* 0x000000ff0500720c */ /* 0x000fda0003f05300 */
[----:B------:R-:W-:Y:S05]  /*0fa0*/  @!P0 BRA `(.L_x_10) ;  /* 0x0000000000088947 */ /* 0x000fea0003800000 */
[----:B------:R2:W5:Y:S01]  /*0fb0*/  LD.E R16, desc[UR36][R4.64] ;  /* 0x0000002404107980 */ /* 0x000562000c101900 */
[----:B------:R-:W-:Y:S05]  /*0fc0*/  BRA `(.L_x_11) ;  /* 0x0000000000247947 */ /* 0x000fea0003800000 */
.L_x_10:
[----:B------:R-:W-:Y:S02]  /*0fd0*/  ULDC.64 UR4, c[0x0][0x590] ;  /* 0x0001640000047ab9 */ /* 0x000fe40000000a00 */
[----:B------:R-:W-:-:S04]  /*0fe0*/  ISETP.NE.U32.AND P0, PT, RZ, UR4, PT ;  /* 0x00000004ff007c0c */ /* 0x000fc8000bf05070 */
[----:B------:R-:W-:-:S13]  /*0ff0*/  ISETP.NE.AND.EX P0, PT, RZ, UR5, PT, P0 ;  /* 0x00000005ff007c0c */ /* 0x000fda000bf05300 */
[----:B------:R-:W-:Y:S05]  /*1000*/  @!P0 BRA `(.L_x_12) ;  /* 0x00000000000c8947 */ /* 0x000fea0003800000 */
[----:B------:R-:W2:Y:S02]  /*1010*/  LDC.64 R16, c[0x0][0x590] ;  /* 0x00016400ff107b82 */ /* 0x000ea40000000a00 */
[----:B--2---:R3:W5:Y:S01]  /*1020*/  LDG.E R16, desc[UR36][R16.64] ;  /* 0x0000002410107981 */ /* 0x004762000c1e1900 */
[----:B------:R-:W-:Y:S05]  /*1030*/  BRA `(.L_x_11) ;  /* 0x0000000000087947 */ /* 0x000fea0003800000 */
.L_x_12:
[----:B------:R-:W-:Y:S02]  /*1040*/  ULDC UR4, c[0x0][0x584] ;  /* 0x0001610000047ab9 */ /* 0x000fe40000000800 */
[----:B------:R-:W-:-:S07]  /*1050*/  IMAD.U32 R16, RZ, RZ, UR4 ;  /* 0x00000004ff107e24 */ /* 0x000fce000f8e00ff */
.L_x_11:
[----:B------:R-:W-:-:S13]  /*1060*/  LOP3.LUT P0, RZ, R0, 0xff, RZ, 0xc0, !PT ;  /* 0x000000ff00ff7812 */ /* 0x000fda000780c0ff */
[----:B------:R-:W-:Y:S05]  /*1070*/  @!P0 EXIT ;  /* 0x000000000000894d */ /* 0x000fea0003800000 */
[----:B------:R-:W-:Y:S01]  /*1080*/  ULDC UR4, c[0x0][0x28c] ;  /* 0x0000a30000047ab9 */ /* 0x000fe20000000800 */
[----:B------:R-:W-:Y:S01]  /*1090*/  UMOV UR38, URZ ;  /* 0x0000003f00267c82 */ /* 0x000fe20008000000 */
[----:B------:R-:W-:Y:S01]  /*10a0*/  UIADD3 UR4, UR4, 0x3f, URZ ;  /* 0x0000003f04047890 */ /* 0x000fe2000fffe03f */
[----:B------:R-:W-:-:S03]  /*10b0*/  UMOV UR39, URZ ;  /* 0x0000003f00277c82 */ /* 0x000fc60008000000 */
[----:B------:R-:W-:-:S04]  /*10c0*/  USHF.R.S32.HI UR5, URZ, 0x1f, UR4 ;  /* 0x0000001f3f057899 */ /* 0x000fc80008011404 */
[----:B------:R-:W-:-:S04]  /*10d0*/  ULEA.HI UR5, UR5, UR4, URZ, 0x6 ;  /* 0x0000000405057291 */ /* 0x000fc8000f8f303f */
[----:B------:R-:W-:-:S12]  /*10e0*/  USHF.R.S32.HI UR44, URZ, 0x6, UR5 ;  /* 0x000000063f2c7899 */ /* 0x000fd80008011405 */
.L_x_540:
[----:B------:R-:W4:Y:S01]  /*10f0*/  S2R R0, SR_TID.X ;  /* 0x0000000000007919 */ /* 0x000f220000002100 */
[----:B------:R-:W0:Y:S01]  /*1100*/  S2UR UR6, SR_CgaCtaId ;  /* 0x00000000000679c3 */ /* 0x000e220000008800 */
[----:B------:R-:W-:Y:S02]  /*1110*/  UMOV UR46, 0x400 ;  /* 0x00000400002e7882 */ /* 0x000fe40000000000 */
[----:B0-----:R-:W-:Y:S01]  /*1120*/  ULEA UR46, UR6, UR46, 0x18 ;  /* 0x0000002e062e7291 */ /* 0x001fe2000f8ec03f */
[----:B----4-:R-:W-:-:S04]  /*1130*/  LOP3.LUT R0, R0, 0x80, RZ, 0xc0, !PT ;  /* 0x0000008000007812 */ /* 0x010fc800078ec0ff */
[----:B------:R-:W-:-:S06]  /*1140*/  SHF.R.U32.HI R0, RZ, 0x7, R0 ;  /* 0x00000007ff007819 */ /* 0x000fcc0000011600 */
[----:B------:R-:W0:Y:S02]  /*1150*/  SHFL.IDX PT, R0, R0, RZ, 0x1f ;  /* 0x00001fff00007589 */ /* 0x000e2400000e0000 */
[----:B0-----:R-:W-:-:S13]  /*1160*/  R2UR UR4, R0 ;  /* 0x00000000000472ca */ /* 0x001fda00000e0000 */
[----:B------:R-:W-:-:S04]  /*1170*/  ULEA.HI UR5, UR4, UR4, URZ, 0x1 ;  /* 0x0000000404057291 */ /* 0x000fc8000f8f083f */
[----:B------:R-:W-:-:S04]  /*1180*/  ULOP3.LUT UR5, UR5, 0x7fffe, URZ, 0xc0, !UPT ;  /* 0x0007fffe05057892 */ /* 0x000fc8000f8ec03f */
[----:B------:R-:W-:-:S03]  /*1190*/  UIADD3 UR5, UR4, -UR5, URZ ;  /* 0x8000000504057290 */ /* 0x000fc6000fffe03f */
[----:B------:R-:W-:Y:S01]  /*11a0*/  ULDC UR4, c[0x0][0x28c] ;  /* 0x0000a30000047ab9 */ /* 0x000fe20000000800 */
[----:B------:R-:W-:Y:S01]  /*11b0*/  ULEA UR5, UR5, UR46, 0xd ;  /* 0x0000002e05057291 */ /* 0x000fe2000f8e683f */
[----:B------:R-:W-:-:S03]  /*11c0*/  ISETP.LT.AND P0, PT, RZ, UR4, PT ;  /* 0x00000004ff007c0c */ /* 0x000fc6000bf01270 */
[----:B------:R-:W-:-:S04]  /*11d0*/  UIADD3 UR5, UR5, 0x100, URZ ;  /* 0x0000010005057890 */ /* 0x000fc8000fffe03f */
[----:B------:R-:W-:-:S04]  /*11e0*/  USHF.R.U32.HI UR5, URZ, 0x4, UR5 ;  /* 0x000000043f057899 */ /* 0x000fc80008011605 */
[----:B------:R-:W-:Y:S02]  /*11f0*/  ULOP3.LUT UR47, UR5, 0x3fff, URZ, 0xc0, !UPT ;  /* 0x00003fff052f7892 */ /* 0x000fe4000f8ec03f */
[----:B-1-3--:R-:W-:Y:S10]  /*1200*/  @P0 BRA `(.L_x_13) ;  /* 0x0000000000400947 */ /* 0x00aff40003800000 */
[----:B------:R-:W-:Y:S01]  /*1210*/  MOV R0, 0x0 ;  /* 0x0000000000007802 */ /* 0x000fe20000000f00 */
[----:B------:R-:W-:Y:S01]  /*1220*/  ULDC.64 UR4, c[0x4][0x68] ;  /* 0x01001a0000047ab9 */ /* 0x000fe20000000a00 */
[----:B------:R-:W-:Y:S01]  /*1230*/  ULDC.64 UR6, c[0x4][0x8] ;  /* 0x0100020000067ab9 */ /* 0x000fe20000000a00 */
[----:B--2---:R-:W-:Y:S01]  /*1240*/  IMAD.U32 R4, RZ, RZ, UR4 ;  /* 0x00000004ff047e24 */ /* 0x004fe2000f8e00ff */
[----:B------:R0:W2:Y:S01]  /*1250*/  LDC.64 R14, c[0x4][R0] ;  /* 0x01000000000e7b82 */ /* 0x0000a20000000a00 */
[----:B------:R-:W-:Y:S01]  /*1260*/  MOV R5, UR5 ;  /* 0x0000000500057c02 */ /* 0x000fe20008000f00 */
[----:B------:R-:W-:Y:S01]  /*1270*/  ULDC.64 UR4, c[0x4][0x70] ;  /* 0x01001c0000047ab9 */ /* 0x000fe20000000a00 */
[----:B------:R-:W-:Y:S01]  /*1280*/  IMAD.U32 R10, RZ, RZ, UR6 ;  /* 0x00000006ff0a7e24 */ /* 0x000fe2000f8e00ff */
[----:B------:R-:W-:Y:S01]  /*1290*/  MOV R11, UR7 ;  /* 0x00000007000b7c02 */ /* 0x000fe20008000f00 */
[----:B------:R-:W-:Y:S02]  /*12a0*/  IMAD.U32 R6, RZ, RZ, UR4 ;  /* 0x00000004ff067e24 */ /* 0x000fe4000f8e00ff */
[----:B------:R-:W-:-:S02]  /*12b0*/  IMAD.U32 R7, RZ, RZ, UR5 ;  /* 0x00000005ff077e24 */ /* 0x000fc4000f8e00ff */
[----:B------:R-:W-:Y:S02]  /*12c0*/  IMAD.MOV.U32 R8, RZ, RZ, 0x1e1 ;  /* 0x000001e1ff087424 */ /* 0x000fe400078e00ff */
[----:B------:R-:W-:Y:S02]  /*12d0*/  IMAD.MOV.U32 R12, RZ, RZ, 0x1 ;  /* 0x00000001ff0c7424 */ /* 0x000fe400078e00ff */
[----:B0-----:R-:W-:-:S07]  /*12e0*/  IMAD.MOV.U32 R13, RZ, RZ, RZ ;  /* 0x000000ffff0d7224 */ /* 0x001fce00078e00ff */
[----:B------:R-:W-:-:S07]  /*12f0*/  LEPC R20, `(.L_x_13) ;  /* 0x000000001014794e */ /* 0x000fce0000000000 */
[----:B-123-5:R-:W-:Y:S05]  /*1300*/  CALL.ABS.NOINC R14 ;  /* 0x000000000e007343 */ /* 0x02efea0003c00000 */
.L_x_13:
[----:B------:R-:W-:-:S06]  /*1310*/  ULOP3.LUT UR4, UR40, 0x1, URZ, 0xfc, !UPT ;  /* 0x0000000128047892 */ /* 0x000fcc000f8efc3f */
[----:B------:R-:W-:-:S04]  /*1320*/  MOV R0, UR4 ;  /* 0x0000000400007c02 */ /* 0x000fc80008000f00 */
[----:B------:R-:W-:-:S13]  /*1330*/  ISETP.NE.AND P0, PT, R0, 0x3, PT ;  /* 0x000000030000780c */ /* 0x000fda0003f05270 */
[----:B------:R-:W-:Y:S05]  /*1340*/  @!P0 BRA `(.L_x_14) ;  /* 0x0000000000048947 */ /* 0x000fea0003800000 */
[----:B------:R-:W-:Y:S01]  /*1350*/  BPT.TRAP 0x1 ;  /* 0x000000040000795c */ /* 0x000fe20000300000 */
.L_x_14:
[----:B-1----:R-:W-:Y:S02]  /*1360*/  IMAD.U32 R3, RZ, RZ, UR39 ;  /* 0x00000027ff037e24 */ /* 0x002fe4000f8e00ff */
[----:B------:R-:W-:-:S03]  /*1370*/  IMAD.U32 R0, RZ, RZ, UR38 ;  /* 0x00000026ff007e24 */ /* 0x000fc6000f8e00ff */
[----:B------:R-:W-:Y:S02]  /*1380*/  LEA R3, R3, UR46, 0x3 ;  /* 0x0000002e03037c11 */ /* 0x000fe4000f8e18ff */
[----:B------:R-:W-:-:S04]  /*1390*/  SHF.L.U32 R0, R0, 0x1f, RZ ;  /* 0x0000001f00007819 */ /* 0x000fc800000006ff */
[----:B------:R0:W1:Y:S01]  /*13a0*/  SYNCS.PHASECHK.TRANS64.TRYWAIT P1, [R3+URZ], R0 ;  /* 0x00000000030075a7 */ /* 0x000062000802017f */
[----:B------:R-:W-:Y:S05]  /*13b0*/  @!P0 BRA `(.L_x_15) ;  /* 0x0000000000048947 */ /* 0x000fea0003800000 */
[----:B------:R-:W-:Y:S01]  /*13c0*/  BPT.TRAP 0x1 ;  /* 0x000000040000795c */ /* 0x000fe20000300000 */
.L_x_15:
[----:B-1----:R-:W-:Y:S05]  /*13d0*/  @P1 BRA `(.L_x_16) ;  /* 0x0000000000081947 */ /* 0x002fea0003800000 */
[----:B------:R-:W1:Y:S02]  /*13e0*/  SYNCS.PHASECHK.TRANS64.TRYWAIT P1, [R3+URZ], R0 ;  /* 0x00000000030075a7 */ /* 0x000e64000802017f */
[----:B-1----:R-:W-:Y:S05]  /*13f0*/  @!P1 BRA `(.L_x_17) ;  /* 0x000001a000989947 */ /* 0x002fea0003800000 */
.L_x_16:
[----:B------:R-:W-:-:S04]  /*1400*/  UISETP.LT.AND UP0, UPT, UR44, 0x1, UPT ;  /* 0x000000012c00788c */ /* 0x000fc8000bf01270 */
[----:B------:R-:W-:-:S04]  /*1410*/  USEL UR4, UR44, 0x1, UP0 ;  /* 0x000000012c047887 */ /* 0x000fc80008000000 */
[----:B------:R-:W-:-:S06]  /*1420*/  UIADD3 UR4, UR44, -UR4, URZ ;  /* 0x800000042c047290 */ /* 0x000fcc000fffe03f */
[----:B01----:R-:W-:Y:S01]  /*1430*/  IMAD.U32 R0, RZ, RZ, UR4 ;  /* 0x00000004ff007e24 */ /* 0x003fe2000f8e00ff */
[----:B------:R-:W-:Y:S01]  /*1440*/  MOV R3, UR4 ;  /* 0x0000000400037c02 */ /* 0x000fe20008000f00 */
[----:B------:R-:W-:Y:S05]  /*1450*/  WARPSYNC.ALL ;  /* 0x0000000000007948 */ /* 0x000fea0003800000 */
[----:B------:R-:W-:Y:S01]  /*1460*/  ISETP.GE.AND P1, PT, R0, 0x1, PT ;  /* 0x000000010000780c */ /* 0x000fe20003f26270 */
[----:B------:R-:W-:Y:S01]  /*1470*/  UIADD3 UR46, UR46, 0x18100, URZ ;  /* 0x000181002e2e7890 */ /* 0x000fe2000fffe03f */
[----:B------:R-:W-:Y:S01]  /*1480*/  WARPGROUP.ARRIVE ;  /* 0x00000000000079c5 */ /* 0x000fe20000000000 */
[----:B------:R-:W-:Y:S01]  /*1490*/  ULOP3.LUT UR4, UR47, 0x10000, URZ, 0xfc, !UPT ;  /* 0x000100002f047892 */ /* 0x000fe2000f8efc3f */
[----:B-----5:R-:W-:Y:S01]  /*14a0*/  STL [R1+0x2c4], R16 ;  /* 0x0002c41001007387 */ /* 0x020fe20000100800 */
[----:B------:R-:W-:-:S02]  /*14b0*/  USHF.R.U32.HI UR46, URZ, 0x4, UR46 ;  /* 0x000000043f2e7899 */ /* 0x000fc4000801162e */
[----:B------:R-:W-:Y:S01]  /*14c0*/  ULEA UR6, UR39, UR4, 0xb ;  /* 0x0000000427067291 */ /* 0x000fe2000f8e583f */
[----:B------:R0:W-:Y:S01]  /*14d0*/  STL [R1+0x2c0], R3 ;  /* 0x0002c00301007387 */ /* 0x0001e20000100800 */
[----:B------:R-:W-:Y:S01]  /*14e0*/  ULOP3.LUT UR5, UR46, 0x3fff, URZ, 0xc0, !UPT ;  /* 0x00003fff2e057892 */ /* 0x000fe2000f8ec03f */
[----:B------:R-:W-:Y:S01]  /*14f0*/  UMOV UR9, 0x40000040 ;  /* 0x4000004000097882 */ /* 0x000fe20000000000 */
[----:B------:R-:W-:Y:S02]  /*1500*/  UMOV UR11, 0x40000040 ;  /* 0x40000040000b7882 */ /* 0x000fe40000000000 */
[----:B------:R-:W-:Y:S01]  /*1510*/  ULOP3.LUT UR5, UR5, 0x10000, URZ, 0xfc, !UPT ;  /* 0x0001000005057892 */ /* 0x000fe2000f8efc3f */
[----:B------:R1:W-:Y:S01]  /*1520*/  STL [R1+0x2bc], R2 ;  /* 0x0002bc0201007387 */ /* 0x0003e20000100800 */
[----:B------:R-:W-:Y:S02]  /*1530*/  UMOV UR8, UR6 ;  /* 0x0000000600087c82 */ /* 0x000fe40008000000 */
[----:B------:R-:W-:-:S07]  /*1540*/  ULEA UR7, UR39, UR5, 0xb ;  /* 0x0000000527077291 */ /* 0x000fce000f8e583f */
[----:B------:R-:W-:Y:S02]  /*1550*/  UMOV UR10, UR7 ;  /* 0x00000007000a7c82 */ /* 0x000fe40008000000 */
[----:B------:R-:W-:Y:S01]  /*1560*/  HGMMA.64x256x16.F32 R24, gdesc[UR8], RZ, !UPT, gsb0 ;  /* 0x03e00000081879f0 */ /* 0x000fe2000c0008ff */
[----:B------:R-:W-:Y:S01]  /*1570*/  UIADD3 UR8, UR6, 0x400, URZ ;  /* 0x0000040006087890 */ /* 0x000fe2000fffe03f */
[----:B------:R-:W-:Y:S01]  /*1580*/  UMOV UR9, 0x40000040 ;  /* 0x4000004000097882 */ /* 0x000fe20000000000 */
[----:B------:R-:W-:Y:S02]  /*1590*/  WARPGROUP.DEPBAR.LE gsb0, 0x0 ;  /* 0x00008000000079c5 */ /* 0x000fe40000010000 */
[----:B------:R-:W-:Y:S01]  /*15a0*/  STL.64 [R1], R24 ;  /* 0x0000001801007387 */ /* 0x000fe20000100a00 */
[----:B------:R-:W-:Y:S01]  /*15b0*/  IMAD.MOV.U32 R235, RZ, RZ, R46 ;  /* 0x000000ffffeb7224 */ /* 0x000fe200078e002e */
[----:B------:R-:W-:Y:S01]  /*15c0*/  MOV R232, R49 ;  /* 0x0000003100e87202 */ /* 0x000fe20000000f00 */
[----:B------:R-:W-:Y:S01]  /*15d0*/  IMAD.MOV.U32 R234, RZ, RZ, R47 ;  /* 0x000000ffffea7224 */ /* 0x000fe200078e002f */
[----:B------:R-:W-:Y:S01]  /*15e0*/  STL.64 [R1+0x8], R26 ;  /* 0x0000081a01007387 */ /* 0x000fe20000100a00 */
        /* <DEDUP_REMOVED lines=65> */
[----:B0-----:R-:W-:Y:S01]  /*1a00*/  MOV R3, R149 ;  /* 0x0000009500037202 */ /* 0x001fe20000000f00 */
[----:B------:R-:W-:Y:S01]  /*1a10*/  IMAD.MOV.U32 R176, RZ, RZ, R92 ;  /* 0x000000ffffb07224 */ /* 0x000fe200078e005c */
[----:B------:R0:W-:Y:S01]  /*1a20*/  STL.64 [R1+0x50], R44 ;  /* 0x0000502c01007387 */ /* 0x0001e20000100a00 */
[----:B------:R-:W-:-:S02]  /*1a30*/  IMAD.MOV.U32 R178, RZ, RZ, R94 ;  /* 0x000000ffffb27224 */ /* 0x000fc400078e005e */
[----:B------:R-:W-:Y:S01]  /*1a40*/  IMAD.MOV.U32 R179, RZ, RZ, R95 ;  /* 0x000000ffffb37224 */ /* 0x000fe200078e005f */
[----:B------:R-:W-:Y:S01]  /*1a50*/  STL [R1+0x578], R160 ;  /* 0x000578a001007387 */ /* 0x000fe20000100800 */
[----:B------:R-:W-:Y:S02]  /*1a60*/  IMAD.MOV.U32 R180, RZ, RZ, R96 ;  /* 0x000000ffffb47224 */ /* 0x000fe400078e0060 */
[----:B------:R-:W-:Y:S02]  /*1a70*/  IMAD.MOV.U32 R182, RZ, RZ, R98 ;  /* 0x000000ffffb67224 */ /* 0x000fe400078e0062 */
[----:B------:R-:W-:Y:S02]  /*1a80*/  IMAD.MOV.U32 R183, RZ, RZ, R99 ;  /* 0x000000ffffb77224 */ /* 0x000fe400078e0063 */
[----:B------:R-:W-:Y:S02]  /*1a90*/  IMAD.MOV.U32 R184, RZ, RZ, R100 ;  /* 0x000000ffffb87224 */ /* 0x000fe400078e0064 */
[----:B------:R-:W-:-:S02]  /*1aa0*/  IMAD.MOV.U32 R186, RZ, RZ, R102 ;  /* 0x000000ffffba7224 */ /* 0x000fc400078e0066 */
[----:B------:R-:W-:Y:S02]  /*1ab0*/  IMAD.MOV.U32 R187, RZ, RZ, R103 ;  /* 0x000000ffffbb7224 */ /* 0x000fe400078e0067 */
        /* <DEDUP_REMOVED lines=23> */
[----:B---3--:R-:W-:Y:S02]  /*1c30*/  IMAD.MOV.U32 R17, RZ, RZ, R135 ;  /* 0x000000ffff117224 */ /* 0x008fe400078e0087 */
        /* <DEDUP_REMOVED lines=8> */
[----:B--2---:R-:W-:Y:S02]  /*1cc0*/  IMAD.MOV.U32 R5, RZ, RZ, R147 ;  /* 0x000000ffff057224 */ /* 0x004fe400078e0093 */
[----:B------:R-:W-:Y:S02]  /*1cd0*/  IMAD.MOV.U32 R4, RZ, RZ, R148 ;  /* 0x000000ffff047224 */ /* 0x000fe400078e0094 */
[----:B-1----:R-:W-:-:S02]  /*1ce0*/  IMAD.MOV.U32 R2, RZ, RZ, R150 ;  /* 0x000000ffff027224 */ /* 0x002fc400078e0096 */
[----:B------:R-:W-:Y:S02]  /*1cf0*/  IMAD.MOV.U32 R0, RZ, RZ, R151 ;  /* 0x000000ffff007224 */ /* 0x000fe400078e0097 */
[----:B0-----:R-:W-:-:S06]  /*1d00*/  WARPGROUP.ARRIVE ;  /* 0x00000000000079c5 */ /* 0x001fcc0000000000 */
[----:B------:R-:W-:Y:S03]  /*1d10*/  HGMMA.64x256x16.F32 R24, gdesc[UR8], RZ, !UPT, gsb0 ;  /* 0x03e00000081879f0 */ /* 0x000fe6000c0008ff */
[----:B------:R-:W-:Y:S02]  /*1d20*/  WARPGROUP.DEPBAR.LE gsb0, 0x0 ;  /* 0x00008000000079c5 */ /* 0x000fe40000010000 */
[----:B------:R-:W-:Y:S04]  /*1d30*/  STL.64 [R1+0x570], R150 ;  /* 0x0005709601007387 */ /* 0x000fe80000100a00 */
        /* <DEDUP_REMOVED lines=20> */
[----:B------:R0:W-:Y:S04]  /*1e80*/  STL.64 [R1+0x4c8], R108 ;  /* 0x0004c86c01007387 */ /* 0x0001e80000100a00 */
[----:B0-----:R-:W2:Y:S04]  /*1e90*/  LDL.LU R108, [R1] ;  /* 0x00000000016c7983 */ /* 0x001ea80000300800 */
[----:B------:R-:W2:Y:S04]  /*1ea0*/  LDL.LU R109, [R1+0x4] ;  /* 0x00000400016d7983 */ /* 0x000ea80000300800 */
        /* <DEDUP_REMOVED lines=19> */
[----:B------:R-:W2:Y:S01]  /*1fe0*/  LDL.LU R129, [R1+0x54] ;  /* 0x0000540001817983 */ /* 0x000ea20000300800 */
        /* <DEDUP_REMOVED lines=21> */
[----:B------:R-:W-:Y:S01]  /*2140*/  UIADD3 UR8, UR6, 0x2, URZ ;  /* 0x0000000206087890 */ /* 0x000fe2000fffe03f */
[----:B------:R-:W-:Y:S01]  /*2150*/  IMAD.MOV.U32 R145, RZ, RZ, R220 ;  /* 0x000000ffff917224 */ /* 0x000fe200078e00dc */
[----:B------:R-:W-:Y:S01]  /*2160*/  UIADD3 UR10, UR7, 0x2, URZ ;  /* 0x00000002070a7890 */ /* 0x000fe2000fffe03f */
[----:B------:R-:W-:Y:S01]  /*2170*/  IMAD.MOV.U32 R146, RZ, RZ, R219 ;  /* 0x000000ffff927224 */ /* 0x000fe200078e00db */
[----:B------:R-:W-:Y:S01]  /*2180*/  MOV R219, R17 ;  /* 0x0000001100db7202 */ /* 0x000fe20000000f00 */
[----:B------:R-:W-:Y:S01]  /*2190*/  IMAD.MOV.U32 R148, RZ, RZ, R217 ;  /* 0x000000ffff947224 */ /* 0x000fe200078e00d9 */
[----:B------:R-:W-:Y:S01]  /*21a0*/  UMOV UR9, 0x40000040 ;  /* 0x4000004000097882 */ /* 0x000fe20000000000 */
[----:B------:R-:W-:Y:S01]  /*21b0*/  IMAD.MOV.U32 R149, RZ, RZ, R216 ;  /* 0x000000ffff957224 */ /* 0x000fe200078e00d8 */
[----:B------:R-:W-:Y:S01]  /*21c0*/  UMOV UR11, 0x40000040 ;  /* 0x40000040000b7882 */ /* 0x000fe20000000000 */
[----:B------:R-:W-:Y:S01]  /*21d0*/  IMAD.MOV.U32 R150, RZ, RZ, R215 ;  /* 0x000000ffff967224 */ /* 0x000fe200078e00d7 */
[----:B------:R-:W-:Y:S01]  /*21e0*/  MOV R215, R21 ;  /* 0x0000001500d77202 */ /* 0x000fe20000000f00 */
        /* <DEDUP_REMOVED lines=17> */
[----:B------:R-:W-:-:S06]  /*2300*/  IMAD.MOV.U32 R234, RZ, RZ, R2 ;  /* 0x000000ffffea7224 */ /* 0x000fcc00078e0002 */
[----:B--2---:R-:W-:-:S06]  /*2310*/  WARPGROUP.ARRIVE ;  /* 0x00000000000079c5 */ /* 0x004fcc0000000000 */
[----:B------:R-:W-:Y:S03]  /*2320*/  HGMMA.64x256x16.F32 R108, gdesc[UR8], R108, gsb0 ;  /* 0x03e00000086c79f0 */ /* 0x000fe6000800086c */
[----:B------:R-:W-:Y:S02]  /*2330*/  WARPGROUP.DEPBAR.LE gsb0, 0x0 ;  /* 0x00008000000079c5 */ /* 0x000fe40000010000 */
[----:B------:R-:W-:Y:S04]  /*2340*/  STL.64 [R1], R108 ;  /* 0x0000006c01007387 */ /* 0x000fe80000100a00 */
        /* <DEDUP_REMOVED lines=63> */
[----:B0-----:R-:W2:Y:S04]  /*2740*/  LDL.LU R160, [R1+0x578] ;  /* 0x0005780001a07983 */ /* 0x001ea80000300800 */
[----:B------:R-:W3:Y:S04]  /*2750*/  LDL.LU.64 R150, [R1+0x570] ;  /* 0x0005700001967983 */ /* 0x000ee80000300a00 */
        /* <DEDUP_REMOVED lines=20> */
[----:B------:R-:W3:Y:S01]  /*28a0*/  LDL.LU.64 R108, [R1+0x4c8] ;  /* 0x0004c800016c7983 */ /* 0x000ee20000300a00 */
[----:B------:R-:W-:Y:S01]  /*28b0*/  UIADD3 UR8, UR6, 0x402, URZ ;  /* 0x0000040206087890 */ /* 0x000fe2000fffe03f */
[----:B------:R-:W-:Y:S01]  /*28c0*/  UMOV UR9, 0x40000040 ;  /* 0x4000004000097882 */ /* 0x000fe20000000000 */
[----:B---3--:R-:W-:-:S07]  /*28d0*/  WARPGROUP.ARRIVE ;  /* 0x00000000000079c5 */ /* 0x008fce0000000000 */
[----:B------:R-:W-:Y:S03]  /*28e0*/  HGMMA.64x256x16.F32 R24, gdesc[UR8], R24, gsb0 ;  /* 0x03e00000081879f0 */ /* 0x000fe60008000818 */
        /* <DEDUP_REMOVED lines=65> */
[----:B0-----:R-:W3:Y:S04]  /*2d00*/  LDL.LU.64 R24, [R1] ;  /* 0x0000000001187983 */ /* 0x001ee80000300a00 */
        /* <DEDUP_REMOVED lines=63> */
[----:B------:R-:W-:-:S02]  /*3100*/  UIADD3 UR8, UR6, 0x4, URZ ;  /* 0x0000000406087890 */ /* 0x000fc4000fffe03f */
[----:B------:R-:W-:Y:S01]  /*3110*/  UIADD3 UR10, UR7, 0x4, URZ ;  /* 0x00000004070a7890 */ /* 0x000fe2000fffe03f */
[----:B------:R-:W-:Y:S01]  /*3120*/  UMOV UR9, 0x40000040 ;  /* 0x4000004000097882 */ /* 0x000fe20000000000 */
[----:B------:R-:W-:Y:S01]  /*3130*/  UMOV UR11, 0x40000040 ;  /* 0x40000040000b7882 */ /* 0x000fe20000000000 */
[----:B---3--:R-:W-:-:S06]  /*3140*/  WARPGROUP.ARRIVE ;  /* 0x00000000000079c5 */ /* 0x008fcc0000000000 */
[----:B------:R-:W-:Y:S03]  /*3150*/  HGMMA.64x256x16.F32 R24, gdesc[UR8], R24, gsb0 ;  /* 0x03e00000081879f0 */ /* 0x000fe60008000818 */
        /* <DEDUP_REMOVED lines=41> */
[----:B------:R0:W-:Y:S01]  /*33f0*/  STL.64 [R1+0x50], R44 ;  /* 0x0000502c01007387 */ /* 0x0001e20000100a00 */
[----:B------:R-:W-:Y:S01]  /*3400*/  IMAD.MOV.U32 R206, RZ, RZ, R122 ;  /* 0x000000ffffce7224 */ /* 0x000fe200078e007a */
[----:B------:R-:W-:Y:S01]  /*3410*/  MOV R197, R113 ;  /* 0x0000007100c57202 */ /* 0x000fe20000000f00 */
[----:B------:R-:W-:Y:S01]  /*3420*/  IMAD.MOV.U32 R207, RZ, RZ, R123 ;  /* 0x000000ffffcf7224 */ /* 0x000fe200078e007b */
[----:B------:R-:W3:Y:S01]  /*3430*/  LDL.LU.64 R150, [R1+0x4c0] ;  /* 0x0004c00001967983 */ /* 0x000ee20000300a00 */
        /* <DEDUP_REMOVED lines=64> */
[----:B------:R-:W-:-:S02]  /*3840*/  IMAD.MOV.U32 R163, RZ, RZ, R79 ;  /* 0x000000ffffa37224 */ /* 0x000fc400078e004f */
[----:B------:R-:W-:Y:S01]  /*3850*/  IMAD.MOV.U32 R216, RZ, RZ, R76 ;  /* 0x000000ffffd87224 */ /* 0x000fe200078e004c */
[----:B------:R-:W3:Y:S01]  /*3860*/  LDL.LU.64 R116, [R1+0x438] ;  /* 0x0004380001747983 */ /* 0x000ee20000300a00 */
[----:B------:R-:W-:Y:S02]  /*3870*/  IMAD.MOV.U32 R158, RZ, RZ, R74 ;  /* 0x000000ffff9e7224 */ /* 0x000fe400078e004a */
[----:B------:R-:W-:Y:S01]  /*3880*/  IMAD.MOV.U32 R159, RZ, RZ, R75 ;  /* 0x000000ffff9f7224 */ /* 0x000fe200078e004b */
[----:B------:R-:W3:Y:S01]  /*3890*/  LDL.LU.64 R114, [R1+0x430] ;  /* 0x0004300001727983 */ /* 0x000ee20000300a00 */
[----:B------:R-:W-:Y:S02]  /*38a0*/  IMAD.MOV.U32 R156, RZ, RZ, R72 ;  /* 0x000000ffff9c7224 */ /* 0x000fe400078e0048 */
        /* <DEDUP_REMOVED lines=29> */
[----:B------:R-:W-:-:S03]  /*3a80*/  IMAD.MOV.U32 R3, RZ, RZ, R47 ;  /* 0x000000ffff037224 */ /* 0x000fc600078e002f */
        /* <DEDUP_REMOVED lines=24> */
[----:B0-----:R-:W3:Y:S04]  /*3c10*/  LDL.LU.64 R44, [R1+0x318] ;  /* 0x00031800012c7983 */ /* 0x001ee80000300a00 */
        /* <DEDUP_REMOVED lines=11> */
[----:B------:R-:W-:-:S02]  /*3cd0*/  UMOV UR9, 0x40000040 ;  /* 0x4000004000097882 */ /* 0x000fc40000000000 */
[----:B--2---:R-:W-:Y:S01]  /*3ce0*/  STL [R1+0x2b8], R160 ;  /* 0x0002b8a001007387 */ /* 0x004fe20000100800 */
[----:B---3--:R-:W-:-:S06]  /*3cf0*/  WARPGROUP.ARRIVE ;  /* 0x00000000000079c5 */ /* 0x008fcc0000000000 */
        /* <DEDUP_REMOVED lines=80> */
[----:B------:R-:W-:Y:S01]  /*4200*/  UMOV UR9, 0x40000040 ;  /* 0x4000004000097882 */ /* 0x000fe20000000000 */
[----:B------:R-:W-:Y:S01]  /*4210*/  IMAD.MOV.U32 R219, RZ, RZ, R20 ;  /* 0x000000ffffdb7224 */ /* 0x000fe200078e0014 */
[----:B------:R-:W-:Y:S01]  /*4220*/  UMOV UR11, 0x40000040 ;  /* 0x40000040000b7882 */ /* 0x000fe20000000000 */
[----:B------:R-:W-:Y:S01]  /*4230*/  IMAD.MOV.U32 R221, RZ, RZ, R18 ;  /* 0x000000ffffdd7224 */ /* 0x000fe200078e0012 */
[----:B------:R0:W5:Y:S01]  /*4240*/  LDL.LU R16, [R1+0x2c4] ;  /* 0x0002c40001107983 */ /* 0x0001620000300800 */
[----:B------:R-:W-:-:S02]  /*4250*/  IMAD.MOV.U32 R222, RZ, RZ, R17 ;  /* 0x000000ffffde7224 */ /* 0x000fc400078e0011 */
[----:B------:R-:W-:Y:S01]  /*4260*/  IMAD.MOV.U32 R224, RZ, RZ, R14 ;  /* 0x000000ffffe07224 */ /* 0x000fe200078e000e */
[----:B------:R0:W5:Y:S01]  /*4270*/  LDL.LU R3, [R1+0x2c0] ;  /* 0x0002c00001037983 */ /* 0x0001620000300800 */
[----:B------:R-:W-:Y:S02]  /*4280*/  IMAD.MOV.U32 R225, RZ, RZ, R13 ;  /* 0x000000ffffe17224 */ /* 0x000fe400078e000d */
[----:B------:R-:W-:Y:S01]  /*4290*/  IMAD.MOV.U32 R227, RZ, RZ, R11 ;  /* 0x000000ffffe37224 */ /* 0x000fe200078e000b */
[----:B------:R0:W5:Y:S01]  /*42a0*/  LDL.LU R2, [R1+0x2bc] ;  /* 0x0002bc0001027983 */ /* 0x0001620000300800 */
[----:B------:R-:W-:Y:S02]  /*42b0*/  IMAD.MOV.U32 R228, RZ, RZ, R10 ;  /* 0x000000ffffe47224 */ /* 0x000fe400078e000a */
[----:B------:R-:W-:Y:S02]  /*42c0*/  IMAD.MOV.U32 R230, RZ, RZ, R8 ;  /* 0x000000ffffe67224 */ /* 0x000fe400078e0008 */
[----:B------:R-:W-:-:S02]  /*42d0*/  IMAD.MOV.U32 R231, RZ, RZ, R7 ;  /* 0x000000ffffe77224 */ /* 0x000fc400078e0007 */
        /* <DEDUP_REMOVED lines=69> */
[----:B-1----:R0:W5:Y:S04]  /*4730*/  LDL.LU R160, [R1+0x2b8] ;  /* 0x0002b80001a07983 */ /* 0x0021680000300800 */
[----:B------:R-:W2:Y:S04]  /*4740*/  LDL.LU.64 R150, [R1+0x2b0] ;  /* 0x0002b00001967983 */ /* 0x000ea80000300a00 */
        /* <DEDUP_REMOVED lines=20> */
[----:B------:R-:W2:Y:S01]  /*4890*/  LDL.LU.64 R108, [R1+0x208] ;  /* 0x00020800016c7983 */ /* 0x000ea20000300a00 */
[----:B------:R-:W-:Y:S01]  /*48a0*/  UIADD3 UR8, UR6, 0x406, URZ ;  /* 0x0000040606087890 */ /* 0x000fe2000fffe03f */
[----:B------:R-:W-:Y:S01]  /*48b0*/  UMOV UR9, 0x40000040 ;  /* 0x4000004000097882 */ /* 0x000fe20000000000 */
[----:B--2---:R-:W-:-:S07]  /*48c0*/  WARPGROUP.ARRIVE ;  /* 0x00000000000079c5 */ /* 0x004fce0000000000 */
[----:B------:R-:W-:Y:S03]  /*48d0*/  HGMMA.64x256x16.F32 R24, gdesc[UR8], R24, gsb0 ;  /* 0x03e00000081879f0 */ /* 0x000fe60008000818 */
[----:B------:R-:W-:Y:S02]  /*48e0*/  WARPGROUP.DEPBAR.LE gsb0, 0x0 ;  /* 0x00008000000079c5 */ /* 0x000fe40000010000 */
[----:B0-----:R-:W-:Y:S05]  /*48f0*/  @!P1 BRA `(.L_x_18) ;  /* 0x0000004000b49947 */ /* 0x001fea0003800000 */
[----:B------:R-:W-:-:S04]  /*4900*/  UIADD3 UR6, UR39, 0x1, URZ ;  /* 0x0000000127067890 */ /* 0x000fc8000fffe03f */
[----:B------:R-:W-:-:S04]  /*4910*/  UISETP.NE.AND UP0, UPT, UR6, 0x3, UPT ;  /* 0x000000030600788c */ /* 0x000fc8000bf05270 */
[----:B------:R-:W-:Y:S02]  /*4920*/  USEL UR7, URZ, 0x1, UP0 ;  /* 0x000000013f077887 */ /* 0x000fe40008000000 */
[----:B------:R-:W-:Y:S02]  /*4930*/  USEL UR6, UR6, URZ, UP0 ;  /* 0x0000003f06067287 */ /* 0x000fe40008000000 */
[----:B------:R-:W-:-:S06]  /*4940*/  ULOP3.LUT UR7, UR38, UR7, URZ, 0x3c, !UPT ;  /* 0x0000000726077292 */ /* 0x000fcc000f8e3c3f */
[----:B------:R-:W-:Y:S01]  /*4950*/  IMAD.U32 R0, RZ, RZ, UR7 ;  /* 0x00000007ff007e24 */ /* 0x000fe2000f8e00ff */
[----:B------:R-:W-:-:S06]  /*4960*/  UMOV UR7, UR39 ;  /* 0x0000002700077c82 */ /* 0x000fcc0008000000 */
.L_x_25:
[----:B------:R-:W-:Y:S05]  /*4970*/  @!P0 BRA `(.L_x_19) ;  /* 0x0000000000048947 */ /* 0x000fea0003800000 */
[----:B------:R-:W-:Y:S01]  /*4980*/  BPT.TRAP 0x1 ;  /* 0x000000040000795c */ /* 0x000fe20000300000 */
.L_x_19:
[----:B------:R-:W0:Y:S01]  /*4990*/  S2UR UR8, SR_CgaCtaId ;  /* 0x00000000000879c3 */ /* 0x000e220000008800 */
[----:B------:R-:W-:Y:S01]  /*49a0*/  UMOV UR12, 0x400 ;  /* 0x00000400000c7882 */ /* 0x000fe20000000000 */
[----:B------:R-:W-:Y:S01]  /*49b0*/  SHF.L.U32 R4, R0, 0x1f, RZ ;  /* 0x0000001f00047819 */ /* 0x000fe200000006ff */
[----:B0-----:R-:W-:-:S04]  /*49c0*/  ULEA UR12, UR8, UR12, 0x18 ;  /* 0x0000000c080c7291 */ /* 0x001fc8000f8ec03f */
[----:B------:R-:W-:-:S09]  /*49d0*/  ULEA UR8, UR6, UR12, 0x3 ;  /* 0x0000000c06087291 */ /* 0x000fd2000f8e183f */
[----:B------:R0:W1:Y:S01]  /*49e0*/  SYNCS.PHASECHK.TRANS64.TRYWAIT P1, [UR8], R4 ;  /* 0x00000004ff0075a7 */ /* 0x0000620008020148 */
[----:B------:R-:W-:Y:S05]  /*49f0*/  @!P0 BRA `(.L_x_20) ;  /* 0x0000000000048947 */ /* 0x000fea0003800000 */
[----:B------:R-:W-:Y:S01]  /*4a00*/  BPT.TRAP 0x1 ;  /* 0x000000040000795c */ /* 0x000fe20000300000 */
.L_x_20:
[----:B-1----:R-:W-:Y:S05]  /*4a10*/  @P1 BRA `(.L_x_21) ;  /* 0x0000000000081947 */ /* 0x002fea0003800000 */
[----:B------:R-:W1:Y:S02]  /*4a20*/  SYNCS.PHASECHK.TRANS64.TRYWAIT P1, [UR8], R4 ;  /* 0x00000004ff0075a7 */ /* 0x000e640008020148 */
[----:B-1----:R-:W-:Y:S05]  /*4a30*/  @!P1 BRA `(.L_x_22) ;  /* 0x0000016c001c9947 */ /* 0x002fea0003800000 */
.L_x_21:
        /* <DEDUP_REMOVED lines=64> */
[----:B--2---:R-:W2:Y:S04]  /*4e40*/  LDL.LU.64 R24, [R1] ;  /* 0x0000000001187983 */ /* 0x004ea80000300a00 */
        /* <DEDUP_REMOVED lines=63> */
[----:B------:R-:W-:-:S02]  /*5240*/  ULEA UR13, UR6, UR4, 0xb ;  /* 0x00000004060d7291 */ /* 0x000fc4000f8e583f */
[----:B------:R-:W-:Y:S01]  /*5250*/  ULEA UR14, UR6, UR5, 0xb ;  /* 0x00000005060e7291 */ /* 0x000fe2000f8e583f */
[----:B-----5:R-:W-:Y:S01]  /*5260*/  STL [R1+0x2c8], R16 ;  /* 0x0002c81001007387 */ /* 0x020fe20000100800 */
[----:B------:R-:W-:Y:S01]  /*5270*/  UMOV UR9, 0x40000040 ;  /* 0x4000004000097882 */ /* 0x000fe20000000000 */
[----:B------:R-:W-:Y:S02]  /*5280*/  UMOV UR11, 0x40000040 ;  /* 0x40000040000b7882 */ /* 0x000fe40000000000 */
[----:B------:R-:W-:Y:S01]  /*5290*/  UMOV UR8, UR13 ;  /* 0x0000000d00087c82 */ /* 0x000fe20008000000 */
[----:B------:R-:W-:Y:S01]  /*52a0*/  STL [R1+0x2c4], R3 ;  /* 0x0002c40301007387 */ /* 0x000fe20000100800 */
[----:B------:R-:W-:-:S03]  /*52b0*/  UMOV UR10, UR14 ;  /* 0x0000000e000a7c82 */ /* 0x000fc60008000000 */
[----:B------:R3:W-:Y:S04]  /*52c0*/  STL [R1+0x2c0], R2 ;  /* 0x0002c00201007387 */ /* 0x0007e80000100800 */
[----:B------:R4:W-:Y:S01]  /*52d0*/  STL [R1+0x2bc], R0 ;  /* 0x0002bc0001007387 */ /* 0x0009e20000100800 */
[----:B--2---:R-:W-:-:S06]  /*52e0*/  WARPGROUP.ARRIVE ;  /* 0x00000000000079c5 */ /* 0x004fcc0000000000 */
[----:B------:R-:W-:Y:S03]  /*52f0*/  HGMMA.64x256x16.F32 R24, gdesc[UR8], R24, gsb0 ;  /* 0x03e00000081879f0 */ /* 0x000fe60008000818 */
[----:B------:R-:W-:Y:S02]  /*5300*/  WARPGROUP.DEPBAR.LE gsb0, 0x0 ;  /* 0x00008000000079c5 */ /* 0x000fe40000010000 */
[----:B------:R-:W-:Y:S01]  /*5310*/  STL.64 [R1], R24 ;  /* 0x0000001801007387 */ /* 0x000fe20000100a00 */
[----:B---3--:R-:W-:Y:S01]  /*5320*/  IMAD.MOV.U32 R2, RZ, RZ, R150 ;  /* 0x000000ffff027224 */ /* 0x008fe200078e0096 */
[----:B------:R-:W-:Y:S01]  /*5330*/  MOV R3, R149 ;  /* 0x0000009500037202 */ /* 0x000fe20000000f00 */
[----:B----4-:R-:W-:Y:S01]  /*5340*/  IMAD.MOV.U32 R0, RZ, RZ, R151 ;  /* 0x000000ffff007224 */ /* 0x010fe200078e0097 */
[----:B------:R-:W-:Y:S01]  /*5350*/  STL.64 [R1+0x8], R26 ;  /* 0x0000081a01007387 */ /* 0x000fe20000100a00 */
[----:B01----:R-:W-:Y:S01]  /*5360*/  IMAD.MOV.U32 R4, RZ, RZ, R148 ;  /* 0x000000ffff047224 */ /* 0x003fe200078e0094 */
        /* <DEDUP_REMOVED lines=38> */
[----:B------:R-:W2:Y:S01]  /*55d0*/  LDL.LU.64 R150, [R1+0x780] ;  /* 0x0007800001967983 */ /* 0x000ea20000300a00 */
        /* <DEDUP_REMOVED lines=96> */
[----:B------:R-:W-:-:S03]  /*5be0*/  IMAD.MOV.U32 R235, RZ, RZ, R46 ;  /* 0x000000ffffeb7224 */ /* 0x000fc600078e002e */
        /* <DEDUP_REMOVED lines=28> */
[----:B0-----:R-:W2:Y:S04]  /*5db0*/  LDL.LU.64 R44, [R1+0x5d8] ;  /* 0x0005d800012c7983 */ /* 0x001ea80000300a00 */
        /* <DEDUP_REMOVED lines=11> */
[----:B------:R-:W-:-:S02]  /*5e70*/  UMOV UR9, 0x40000040 ;  /* 0x4000004000097882 */ /* 0x000fc40000000000 */
[----:B------:R-:W-:Y:S01]  /*5e80*/  STL [R1+0x580], R160 ;  /* 0x000580a001007387 */ /* 0x000fe20000100800 */
[----:B--2---:R-:W-:-:S06]  /*5e90*/  WARPGROUP.ARRIVE ;  /* 0x00000000000079c5 */ /* 0x004fcc0000000000 */
        /* <DEDUP_REMOVED lines=91> */
[----:B------:R-:W-:Y:S01]  /*6450*/  IMAD.MOV.U32 R234, RZ, RZ, R2 ;  /* 0x000000ffffea7224 */ /* 0x000fe200078e0002 */
[----:B------:R-:W-:Y:S02]  /*6460*/  UIADD3 UR8, UR13, 0x2, URZ ;  /* 0x000000020d087890 */ /* 0x000fe4000fffe03f */
[----:B------:R-:W-:Y:S01]  /*6470*/  UIADD3 UR10, UR14, 0x2, URZ ;  /* 0x000000020e0a7890 */ /* 0x000fe2000fffe03f */
[----:B------:R-:W-:Y:S01]  /*6480*/  UMOV UR9, 0x40000040 ;  /* 0x4000004000097882 */ /* 0x000fe20000000000 */
[----:B------:R-:W-:Y:S01]  /*6490*/  UMOV UR11, 0x40000040 ;  /* 0x40000040000b7882 */ /* 0x000fe20000000000 */
        /* <DEDUP_REMOVED lines=236> */
[----:B------:R-:W-:Y:S01]  /*7360*/  STL.64 [R1+0x30], R36 ;  /* 0x0000302401007387 */ /* 0x000fe20000100a00 */
[----:B------:R-:W-:-:S03]  /*7370*/  MOV R5, R150 ;  /* 0x0000009600057202 */ /* 0x000fc60000000f00 */
[----:B------:R-:W-:Y:S01]  /*7380*/  STL.64 [R1+0x38], R38 ;  /* 0x0000382601007387 */ /* 0x000fe20000100a00 */
[----:B------:R-:W-:-:S03]  /*7390*/  IMAD.MOV.U32 R4, RZ, RZ, R151 ;  /* 0x000000ffff047224 */ /* 0x000fc600078e0097 */
[----:B------:R-:W-:Y:S01]  /*73a0*/  STL.64 [R1+0x40], R40 ;  /* 0x0000402801007387 */ /* 0x000fe20000100a00 */
[----:B------:R-:W-:-:S03]  /*73b0*/  IMAD.MOV.U32 R7, RZ, RZ, R148 ;  /* 0x000000ffff077224 */ /* 0x000fc600078e0094 */
[----:B------:R-:W-:Y:S01]  /*73c0*/  STL.64 [R1+0x48], R42 ;  /* 0x0000482a01007387 */ /* 0x000fe20000100a00 */
[----:B------:R-:W-:Y:S01]  /*73d0*/  IMAD.MOV.U32 R6, RZ, RZ, R149 ;  /* 0x000000ffff067224 */ /* 0x000fe200078e0095 */
[----:B------:R-:W-:Y:S02]  /*73e0*/  MOV R8, R147 ;  /* 0x0000009300087202 */ /* 0x000fe40000000f00 */
[----:B------:R0:W-:Y:S01]  /*73f0*/  STL.64 [R1+0x50], R44 ;  /* 0x0000502c01007387 */ /* 0x0001e20000100a00 */
[----:B------:R-:W-:Y:S01]  /*7400*/  IMAD.MOV.U32 R9, RZ, RZ, R146 ;  /* 0x000000ffff097224 */ /* 0x000fe200078e0092 */
[----:B------:R-:W-:Y:S02]  /*7410*/  MOV R11, R144 ;  /* 0x00000090000b7202 */ /* 0x000fe40000000f00 */
[----:B------:R-:W3:Y:S01]  /*7420*/  LDL.LU.64 R150, [R1+0x4c8] ;  /* 0x0004c80001967983 */ /* 0x000ee20000300a00 */
[----:B------:R-:W-:-:S03]  /*7430*/  IMAD.MOV.U32 R10, RZ, RZ, R145 ;  /* 0x000000ffff0a7224 */ /* 0x000fc600078e0091 */
[----:B------:R-:W3:Y:S01]  /*7440*/  LDL.LU.64 R148, [R1+0x4c0] ;  /* 0x0004c00001947983 */ /* 0x000ee20000300a00 */
[----:B------:R-:W-:Y:S01]  /*7450*/  IMAD.MOV.U32 R13, RZ, RZ, R142 ;  /* 0x000000ffff0d7224 */ /* 0x000fe200078e008e */
[----:B------:R-:W-:Y:S01]  /*7460*/  MOV R14, R141 ;  /* 0x0000008d000e7202 */ /* 0x000fe20000000f00 */
[----:B------:R-:W-:Y:S01]  /*7470*/  IMAD.MOV.U32 R12, RZ, RZ, R143 ;  /* 0x000000ffff0c7224 */ /* 0x000fe200078e008f */
[----:B------:R-:W3:Y:S01]  /*7480*/  LDL.LU.64 R146, [R1+0x4b8] ;  /* 0x0004b80001927983 */ /* 0x000ee20000300a00 */
        /* <DEDUP_REMOVED lines=140> */
[----:B------:R-:W-:Y:S02]  /*7d50*/  IMAD.MOV.U32 R16, RZ, RZ, R46 ;  /* 0x000000ffff107224 */ /* 0x000fe400078e002e */
[----:B------:R-:W-:Y:S01]  /*7d60*/  IMAD.MOV.U32 R3, RZ, RZ, R47 ;  /* 0x000000ffff037224 */ /* 0x000fe200078e002f */
        /* <DEDUP_REMOVED lines=108> */
[----:B------:R-:W-:Y:S01]  /*8430*/  IMAD.MOV.U32 R229, RZ, RZ, R10 ;  /* 0x000000ffffe57224 */ /* 0x000fe200078e000a */
[----:B------:R0:W5:Y:S01]  /*8440*/  LDL.LU R0, [R1+0x2bc] ;  /* 0x0002bc0001007983 */ /* 0x0001620000300800 */
[----:B------:R-:W-:-:S02]  /*8450*/  IMAD.MOV.U32 R230, RZ, RZ, R9 ;  /* 0x000000ffffe67224 */ /* 0x000fc400078e0009 */
        /* <DEDUP_REMOVED lines=99> */
[----:B------:R-:W-:Y:S01]  /*8a90*/  BPT.TRAP 0x1 ;  /* 0x000000040000795c */ /* 0x000fe20000300000 */
.L_x_23:
[----:B------:R-:W-:Y:S02]  /*8aa0*/  UISETP.GT.U32.AND UP0, UPT, UR40, 0x1, UPT ;  /* 0x000000012800788c */ /* 0x000fe4000bf04070 */
[----:B------:R-:W-:-:S04]  /*8ab0*/  ULEA UR12, UR7, UR12, 0x3 ;  /* 0x0000000c070c7291 */ /* 0x000fc8000f8e183f */
[----:B------:R-:W-:Y:S01]  /*8ac0*/  UIADD3 UR12, UR12, 0x18, URZ ;  /* 0x000000180c0c7890 */ /* 0x000fe2000fffe03f */
[----:B------:R-:W-:-:S03]  /*8ad0*/  PLOP3.LUT P1, PT, PT, PT, UP0, 0x80, 0x0 ;  /* 0x000000000000781c */ /* 0x000fc60003f2f008 */
[----:B------:R-:W-:-:S09]  /*8ae0*/  UPRMT UR12, URZ, 0x654, UR12 ;  /* 0x000006543f0c7896 */ /* 0x000fd2000800000c */
[----:B------:R-:W-:Y:S01]  /*8af0*/  SYNCS.ARRIVE.TRANS64.RED.A1T0 RZ, [UR12], RZ ;  /* 0x000000ffffff79a7 */ /* 0x000fe2000810040c */
[----:B------:R-:W-:Y:S05]  /*8b00*/  @P1 BRA `(.L_x_24) ;  /* 0x0000000000041947 */ /* 0x000fea0003800000 */
[----:B------:R-:W-:Y:S01]  /*8b10*/  BPT.TRAP 0x1 ;  /* 0x000000040000795c */ /* 0x000fe20000300000 */
.L_x_24:
[----:B------:R-:W-:Y:S01]  /*8b20*/  UIADD3 UR6, UR6, 0x1, URZ ;  /* 0x0000000106067890 */ /* 0x000fe2000fffe03f */
[C---:B-----5:R-:W-:Y:S01]  /*8b30*/  ISETP.GT.AND P1, PT, R3.reuse, 0x1, PT ;  /* 0x000000010300780c */ /* 0x060fe20003f24270 */
[----:B------:R-:W-:Y:S01]  /*8b40*/  UIADD3 UR7, UR7, 0x1, URZ ;  /* 0x0000000107077890 */ /* 0x000fe2000fffe03f */
[----:B------:R-:W-:Y:S01]  /*8b50*/  VIADD R3, R3, 0xffffffff ;  /* 0xffffffff03037836 */ /* 0x000fe20000000000 */
[----:B------:R-:W-:Y:S02]  /*8b60*/  UISETP.NE.AND UP0, UPT, UR6, 0x3, UPT ;  /* 0x000000030600788c */ /* 0x000fe4000bf05270 */
[----:B------:R-:W-:Y:S02]  /*8b70*/  UISETP.NE.AND UP1, UPT, UR7, 0x3, UPT ;  /* 0x000000030700788c */ /* 0x000fe4000bf25270 */
[----:B------:R-:W-:Y:S02]  /*8b80*/  USEL UR8, URZ, 0x1, UP0 ;  /* 0x000000013f087887 */ /* 0x000fe40008000000 */
[----:B------:R-:W-:-:S02]  /*8b90*/  USEL UR6, UR6, URZ, UP0 ;  /* 0x0000003f06067287 */ /* 0x000fc40008000000 */
[----:B------:R-:W-:Y:S02]  /*8ba0*/  USEL UR7, UR7, URZ, UP1 ;  /* 0x0000003f07077287 */ /* 0x000fe40008800000 */
[----:B------:R-:W-:Y:S01]  /*8bb0*/  LOP3.LUT R0, R0, UR8, RZ, 0x3c, !PT ;  /* 0x0000000800007c12 */ /* 0x000fe2000f8e3cff */
[----:B------:R-:W-:Y:S09]  /*8bc0*/  @P1 BRA `(.L_x_25) ;  /* 0xffffffbc00681947 */ /* 0x000ff2000383ffff */
.L_x_18:
[----:B------:R-:W0:Y:S02]  /*8bd0*/  LDC R0, c[0x0][0x28c] ;  /* 0x0000a300ff007b82 */ /* 0x000e240000000800 */
[----:B0-----:R-:W-:-:S13]  /*8be0*/  ISETP.GE.AND P1, PT, R0, 0x1, PT ;  /* 0x000000010000780c */ /* 0x001fda0003f26270 */
[----:B------:R-:W-:Y:S05]  /*8bf0*/  @!P1 BRA `(.L_x_26) ;  /* 0x00000000004c9947 */ /* 0x000fea0003800000 */
[----:B------:R-:W-:Y:S05]  /*8c00*/  @!P0 BRA `(.L_x_27) ;  /* 0x0000000000048947 */ /* 0x000fea0003800000 */
[----:B------:R-:W-:Y:S01]  /*8c10*/  BPT.TRAP 0x1 ;  /* 0x000000040000795c */ /* 0x000fe20000300000 */
.L_x_27:
[----:B------:R-:W0:Y:S01]  /*8c20*/  S2UR UR7, SR_CgaCtaId ;  /* 0x00000000000779c3 */ /* 0x000e220000008800 */
[----:B------:R-:W-:-:S04]  /*8c30*/  UISETP.LT.AND UP0, UPT, UR44, 0x1, UPT ;  /* 0x000000012c00788c */ /* 0x000fc8000bf01270 */
[----:B------:R-:W-:Y:S02]  /*8c40*/  USEL UR6, UR44, 0x1, UP0 ;  /* 0x000000012c067887 */ /* 0x000fe40008000000 */
[----:B------:R-:W-:Y:S02]  /*8c50*/  UISETP.GT.U32.AND UP0, UPT, UR40, 0x1, UPT ;  /* 0x000000012800788c */ /* 0x000fe4000bf04070 */
[----:B------:R-:W-:-:S04]  /*8c60*/  UIADD3 UR6, UR39, UR44, -UR6 ;  /* 0x0000002c27067290 */ /* 0x000fc8000fffe806 */
[----:B------:R-:W-:Y:S01]  /*8c70*/  UIMAD.WIDE.U32 UR4, UR6, -0x55555555, URZ ;  /* 0xaaaaaaab060478a5 */ /* 0x000fe2000f8e003f */
[----:B------:R-:W-:-:S03]  /*8c80*/  PLOP3.LUT P0, PT, PT, PT, UP0, 0x80, 0x0 ;  /* 0x000000000000781c */ /* 0x000fc60003f0f008 */
[----:B------:R-:W-:-:S03]  /*8c90*/  USHF.R.U32.HI UR4, URZ, 0x1, UR5 ;  /* 0x000000013f047899 */ /* 0x000fc60008011605 */
[----:B------:R-:W-:Y:S01]  /*8ca0*/  UMOV UR5, 0x400 ;  /* 0x0000040000057882 */ /* 0x000fe20000000000 */
[----:B------:R-:W-:Y:S02]  /*8cb0*/  UIMAD UR6, UR4, -0x3, UR6 ;  /* 0xfffffffd040678a4 */ /* 0x000fe4000f8e0206 */
[----:B0-----:R-:W-:-:S04]  /*8cc0*/  ULEA UR5, UR7, UR5, 0x18 ;  /* 0x0000000507057291 */ /* 0x001fc8000f8ec03f */
[----:B------:R-:W-:-:S04]  /*8cd0*/  ULEA UR6, UR6, UR5, 0x3 ;  /* 0x0000000506067291 */ /* 0x000fc8000f8e183f */
[----:B------:R-:W-:-:S04]  /*8ce0*/  UIADD3 UR6, UR6, 0x18, URZ ;  /* 0x0000001806067890 */ /* 0x000fc8000fffe03f */
[----:B------:R-:W-:-:S09]  /*8cf0*/  UPRMT UR6, URZ, 0x654, UR6 ;  /* 0x000006543f067896 */ /* 0x000fd20008000006 */
[----:B------:R-:W-:Y:S01]  /*8d00*/  SYNCS.ARRIVE.TRANS64.RED.A1T0 RZ, [UR6], RZ ;  /* 0x000000ffffff79a7 */ /* 0x000fe20008100406 */
[----:B------:R-:W-:Y:S05]  /*8d10*/  @P0 BRA `(.L_x_26) ;  /* 0x0000000000040947 */ /* 0x000fea0003800000 */
[----:B------:R-:W-:Y:S01]  /*8d20*/  BPT.TRAP 0x1 ;  /* 0x000000040000795c */ /* 0x000fe20000300000 */
.L_x_26:
[----:B------:R-:W0:Y:S01]  /*8d30*/  S2R R8, SR_TID.X ;  /* 0x0000000000087919 */ /* 0x000e220000002100 */
[----:B------:R-:W-:Y:S01]  /*8d40*/  IMAD.MOV.U32 R19, RZ, RZ, 0x6540 ;  /* 0x00006540ff137424 */ /* 0x000fe200078e00ff */
[----:B------:R-:W-:Y:S01]  /*8d50*/  USHF.R.S32.HI UR10, URZ, 0x1f, UR43 ;  /* 0x0000001f3f0a7899 */ /* 0x000fe2000801142b */
[----:B-----5:R-:W-:Y:S01]  /*8d60*/  LOP3.LUT R4, R160, 0x1, RZ, 0xc0, !PT ;  /* 0x00000001a0047812 */ /* 0x020fe200078ec0ff */
[----:B------:R-:W-:Y:S01]  /*8d70*/  ULDC.64 UR8, c[0x0][0x5d0] ;  /* 0x0001740000087ab9 */ /* 0x000fe20000000a00 */
[----:B------:R-:W-:Y:S01]  /*8d80*/  UIMAD.WIDE UR6, UR41, 0x100, URZ ;  /* 0x00000100290678a5 */ /* 0x000fe2000f8e023f */
[----:B------:R-:W-:Y:S01]  /*8d90*/  MOV R6, UR8 ;  /* 0x0000000800067c02 */ /* 0x000fe20008000f00 */
[----:B------:R-:W-:Y:S01]  /*8da0*/  UIMAD UR4, UR10, UR8, URZ ;  /* 0x000000080a0472a4 */ /* 0x000fe2000f8e023f */
[----:B------:R-:W-:Y:S01]  /*8db0*/  SHF.L.U32 R3, R4, 0x6, RZ ;  /* 0x0000000604037819 */ /* 0x000fe200000006ff */
[----:B------:R-:W-:Y:S02]  /*8dc0*/  USHF.L.U32 UR41, UR41, 0x8, URZ ;  /* 0x0000000829297899 */ /* 0x000fe4000800063f */
[----:B------:R-:W-:Y:S01]  /*8dd0*/  UIMAD UR4, UR43, UR9, UR4 ;  /* 0x000000092b0472a4 */ /* 0x000fe2000f8e0204 */
[----:B------:R-:W-:Y:S01]  /*8de0*/  ULDC UR8, c[0x0][0x284] ;  /* 0x0000a10000087ab9 */ /* 0x000fe20000000800 */
[----:B------:R-:W-:Y:S01]  /*8df0*/  UIADD3 UR39, UR44, UR39, URZ ;  /* 0x000000272c277290 */ /* 0x000fe2000fffe03f */
[----:B------:R-:W-:Y:S01]  /*8e00*/  IMAD.U32 R17, RZ, RZ, UR8 ;  /* 0x00000008ff117e24 */ /* 0x000fe2000f8e00ff */
[----:B------:R-:W-:-:S02]  /*8e10*/  UISETP.GE.U32.AND UP2, UPT, UR44, 0x3, UPT ;  /* 0x000000032c00788c */ /* 0x000fc4000bf46070 */
[----:B------:R-:W-:-:S04]  /*8e20*/  UISETP.GT.U32.AND UP1, UPT, UR39, 0x2, UPT ;  /* 0x000000022700788c */ /* 0x000fc8000bf24070 */
[----:B------:R-:W-:Y:S01]  /*8e30*/  UISETP.LT.U32.AND UP1, UPT, UR44, 0x3, UP1 ;  /* 0x000000032c00788c */ /* 0x000fe20008f21070 */
[C---:B0-----:R-:W-:Y:S01]  /*8e40*/  IMAD.SHL.U32 R18, R8.reuse, 0x2, RZ ;  /* 0x0000000208127824 */ /* 0x041fe200078e00ff */
[----:B------:R-:W-:Y:S02]  /*8e50*/  SHF.R.U32.HI R0, RZ, 0x2, R8 ;  /* 0x00000002ff007819 */ /* 0x000fe40000011608 */
[----:B------:R-:W-:Y:S02]  /*8e60*/  LOP3.LUT R5, R8, 0x60, RZ, 0xc0, !PT ;  /* 0x0000006008057812 */ /* 0x000fe400078ec0ff */
[----:B------:R-:W-:Y:S02]  /*8e70*/  LOP3.LUT R18, R18, 0x6, RZ, 0xc0, !PT ;  /* 0x0000000612127812 */ /* 0x000fe400078ec0ff */
[----:B------:R-:W-:Y:S02]  /*8e80*/  LOP3.LUT R0, R0, 0x7, RZ, 0xc0, !PT ;  /* 0x0000000700007812 */ /* 0x000fe400078ec0ff */
[----:B------:R-:W-:Y:S01]  /*8e90*/  PRMT R18, R18, R19, UR42 ;  /* 0x0000002a12127e16 */ /* 0x000fe20008000013 */
[----:B------:R-:W-:Y:S01]  /*8ea0*/  USHF.L.U32 UR42, UR42, 0x8, URZ ;  /* 0x000000082a2a7899 */ /* 0x000fe2000800063f */
[----:B------:R-:W-:-:S02]  /*8eb0*/  SHF.R.U32.HI R5, RZ, 0x1, R5 ;  /* 0x00000001ff057819 */ /* 0x000fc40000011605 */
[----:B------:R-:W-:Y:S02]  /*8ec0*/  SHF.R.S32.HI R19, RZ, 0x1f, R18 ;  /* 0x0000001fff137819 */ /* 0x000fe40000011412 */
[--C-:B------:R-:W-:Y:S02]  /*8ed0*/  LOP3.LUT R3, R3, 0x40, R0.reuse, 0xe2, !PT ;  /* 0x0000004003037812 */ /* 0x100fe400078ee200 */
[----:B------:R-:W-:Y:S01]  /*8ee0*/  IADD3 R0, RZ, -R5, -R0 ;  /* 0x80000005ff007210 */ /* 0x000fe20007ffe800 */
[----:B------:R-:W-:Y:S01]  /*8ef0*/  IMAD.WIDE.U32 R6, R6, UR43, R18 ;  /* 0x0000002b06067c25 */ /* 0x000fe2000f8e0012 */
[----:B------:R-:W-:-:S03]  /*8f00*/  LOP3.LUT R3, R3, UR6, R5, 0xfe, !PT ;  /* 0x0000000603037c12 */ /* 0x000fc6000f8efe05 */
[----:B------:R-:W-:Y:S01]  /*8f10*/  VIADD R7, R7, UR4 ;  /* 0x0000000407077c36 */ /* 0x000fe20008000000 */
[----:B------:R-:W-:Y:S01]  /*8f20*/  ULDC UR4, c[0x0][0x288] ;  /* 0x0000a20000047ab9 */ /* 0x000fe20000000800 */
[----:B------:R-:W-:Y:S01]  /*8f30*/  IMAD R0, R4, -0x40, R0 ;  /* 0xffffffc004007824 */ /* 0x000fe200078e0200 */
[----:B------:R-:W-:Y:S01]  /*8f40*/  UISETP.GE.AND UP0, UPT, UR42, UR4, UPT ;  /* 0x000000042a00728c */ /* 0x000fe2000bf06270 */
[----:B------:R-:W-:-:S03]  /*8f50*/  MOV R4, 0xfffffffe ;  /* 0xfffffffe00047802 */ /* 0x000fc60000000f00 */
[----:B------:R-:W-:Y:S02]  /*8f60*/  UISETP.GE.OR UP0, UPT, UR41, UR8, UP0 ;  /* 0x000000082900728c */ /* 0x000fe40008706670 */
[----:B------:R-:W-:Y:S01]  /*8f70*/  IADD3 R17, R17, -UR41, R0 ;  /* 0x8000002911117c10 */ /* 0x000fe2000fffe000 */
[----:B------:R-:W-:Y:S01]  /*8f80*/  USEL UR8, URZ, 0x1, !UP1 ;  /* 0x000000013f087887 */ /* 0x000fe2000c800000 */
[----:B------:R-:W-:Y:S01]  /*8f90*/  LOP3.LUT R0, R8, 0x3, RZ, 0xc0, !PT ;  /* 0x0000000308007812 */ /* 0x000fe200078ec0ff */
[----:B------:R-:W-:Y:S01]  /*8fa0*/  UMOV UR41, 0xffffffff ;  /* 0xffffffff00297882 */ /* 0x000fe20000000000 */
[----:B------:R-:W-:Y:S01]  /*8fb0*/  PLOP3.LUT P0, PT, PT, PT, UP0, 0x80, 0x0 ;  /* 0x000000000000781c */ /* 0x000fe20003f0f008 */
[----:B------:R-:W-:Y:S02]  /*8fc0*/  ULOP3.LUT UR38, UR38, UR8, URZ, 0x3c, !UPT ;  /* 0x0000000826267292 */ /* 0x000fe4000f8e3c3f */
[----:B------:R-:W-:Y:S01]  /*8fd0*/  IMAD R0, R0, R4, UR4 ;  /* 0x0000000400007e24 */ /* 0x000fe2000f8e0204 */
[----:B------:R-:W-:-:S03]  /*8fe0*/  UIMAD.WIDE.U32 UR4, UR39, -0x55555555, URZ ;  /* 0xaaaaaaab270478a5 */ /* 0x000fc6000f8e003f */
[----:B------:R-:W-:Y:S01]  /*8ff0*/  VIADD R0, R0, -UR42 ;  /* 0x8000002a00007c36 */ /* 0x000fe20008000000 */
[----:B------:R-:W-:-:S04]  /*9000*/  USHF.R.U32.HI UR4, URZ, 0x1, UR5 ;  /* 0x000000013f047899 */ /* 0x000fc80008011605 */
[----:B------:R-:W-:Y:S02]  /*9010*/  UIMAD UR39, UR4, -0x3, UR39 ;  /* 0xfffffffd042778a4 */ /* 0x000fe4000f8e0227 */
[----:B------:R-:W-:Y:S01]  /*9020*/  @UP2 ULOP3.LUT UR38, UR38, 0x1, UR4, 0x78, !UPT ;  /* 0x0000000126262892 */ /* 0x000fe2000f8e7804 */
[----:B------:R-:W-:Y:S11]  /*9030*/  @P0 BRA `(.L_x_28) ;  /* 0x0000010400d80947 */ /* 0x000ff60003800000 */
[----:B------:R-:W-:Y:S01]  /*9040*/  FSETP.NEU.AND P0, PT, R16, RZ, PT ;  /* 0x000000ff1000720b */ /* 0x000fe20003f0d000 */
[----:B------:R-:W-:Y:S01]  /*9050*/  ULDC.64 UR8, c[0x0][0x5c8] ;  /* 0x0001720000087ab9 */ /* 0x000fe20000000a00 */
[----:B------:R-:W-:Y:S01]  /*9060*/  ISETP.GT.AND P3, PT, R17, RZ, PT ;  /* 0x000000ff1100720c */ /* 0x000fe20003f64270 */
[----:B------:R-:W-:Y:S01]  /*9070*/  UIMAD UR4, UR7, UR8, URZ ;  /* 0x00000008070472a4 */ /* 0x000fe2000f8e023f */
[----:B------:R-:W-:Y:S01]  /*9080*/  IMAD.U32 R10, RZ, RZ, UR9 ;  /* 0x00000009ff0a7e24 */ /* 0x000fe2000f8e00ff */
[----:B------:R-:W-:Y:S01]  /*9090*/  BSSY B0, `(.L_x_28) ;  /* 0x0001070000007945 */ /* 0x000fe20003800000 */
[----:B------:R-:W-:Y:S01]  /*90a0*/  IMAD.WIDE.U32 R6, R3, UR8, R6 ;  /* 0x0000000803067c25 */ /* 0x000fe2000f8e0006 */
[----:B------:R-:W-:-:S03]  /*90b0*/  ISETP.GT.AND P1, PT, R0, RZ, P3 ;  /* 0x000000ff0000720c */ /* 0x000fc60001f24270 */
[----:B------:R-:W-:-:S05]  /*90c0*/  IMAD R10, R3, R10, UR4 ;  /* 0x00000004030a7e24 */ /* 0x000fca000f8e020a */
[----:B------:R-:W-:Y:S01]  /*90d0*/  IADD3 R10, R7, R10, RZ ;  /* 0x0000000a070a7210 */ /* 0x000fe20007ffe0ff */
[----:B------:R-:W-:Y:S06]  /*90e0*/  @!P0 BRA `(.L_x_29) ;  /* 0x000000b800108947 */ /* 0x000fec0003800000 */
[----:B------:R-:W0:Y:S01]  /*90f0*/  LDC.64 R22, c[0x0][0x5b8] ;  /* 0x00016e00ff167b82 */ /* 0x000e220000000a00 */
[----:B------:R-:W2:Y:S01]  /*9100*/  LDL.LU R11, [R1] ;  /* 0x00000000010b7983 */ /* 0x000ea20000300800 */
[----:B------:R-:W-:-:S06]  /*9110*/  ULDC.64 UR4, c[0x0][0x5c0] ;  /* 0x0001700000047ab9 */ /* 0x000fcc0000000a00 */
[----:B------:R-:W1:Y:S08]  /*9120*/  LDC.64 R14, c[0x0][0x5b0] ;  /* 0x00016c00ff0e7b82 */ /* 0x000e700000000a00 */
[----:B------:R-:W3:Y:S01]  /*9130*/  LDC.64 R12, c[0x0][0x5a8] ;  /* 0x00016a00ff0c7b82 */ /* 0x000ee20000000a00 */
[C---:B0-----:R-:W-:Y:S02]  /*9140*/  IMAD R157, R22.reuse, UR10, RZ ;  /* 0x0000000a169d7c24 */ /* 0x041fe4000f8e02ff */
[----:B------:R-:W-:-:S04]  /*9150*/  IMAD.WIDE.U32 R152, R22, UR43, R18 ;  /* 0x0000002b16987c25 */ /* 0x000fc8000f8e0012 */
[----:B------:R-:W-:Y:S02]  /*9160*/  IMAD R157, R23, UR43, R157 ;  /* 0x0000002b179d7c24 */ /* 0x000fe4000f8e029d */
[----:B-1----:R-:W-:Y:S02]  /*9170*/  IMAD R156, R14, UR7, RZ ;  /* 0x000000070e9c7c24 */ /* 0x002fe4000f8e02ff */
[----:B------:R-:W-:Y:S02]  /*9180*/  IMAD.IADD R21, R153, 0x1, R157 ;  /* 0x0000000199157824 */ /* 0x000fe400078e029d */
[----:B------:R-:W-:Y:S02]  /*9190*/  IMAD.MOV.U32 R20, RZ, RZ, R152 ;  /* 0x000000ffff147224 */ /* 0x000fe400078e0098 */
[C---:B------:R-:W-:Y:S02]  /*91a0*/  IMAD R156, R3.reuse, R15, R156 ;  /* 0x0000000f039c7224 */ /* 0x040fe400078e029c */
[----:B------:R-:W-:-:S05]  /*91b0*/  IMAD.WIDE.U32 R4, R3, R14, R20 ;  /* 0x0000000e03047225 */ /* 0x000fca00078e0014 */
[----:B------:R-:W-:Y:S02]  /*91c0*/  IADD3 R5, R5, R156, RZ ;  /* 0x0000009c05057210 */ /* 0x000fe40007ffe0ff */
[----:B---3--:R-:W-:-:S04]  /*91d0*/  LEA R8, P0, R4, R12, 0x1 ;  /* 0x0000000c04087211 */ /* 0x008fc800078008ff */
[----:B------:R-:W-:-:S05]  /*91e0*/  LEA.HI.X R9, R4, R13, R5, 0x1, P0 ;  /* 0x0000000d04097211 */ /* 0x000fca00000f0c05 */
[----:B------:R-:W3:Y:S01]  /*91f0*/  @P1 LDG.E.LTC128B.U16 R23, desc[UR36][R8.64] ;  /* 0x0000002408171981 */ /* 0x000ee2000c1e1520 */
[----:B------:R-:W-:Y:S01]  /*9200*/  BSSY B1, `(.L_x_30) ;  /* 0x0000011000017945 */ /* 0x000fe20003800000 */
[----:B---3--:R-:W-:-:S05]  /*9210*/  HADD2.F32 R4, -RZ, R23.H0_H0 ;  /* 0x20000017ff047230 */ /* 0x008fca0000004100 */
[----:B------:R-:W-:-:S04]  /*9220*/  FMUL R4, R4, R16 ;  /* 0x0000001004047220 */ /* 0x000fc80000400000 */
[----:B--2---:R-:W-:Y:S01]  /*9230*/  FFMA R7, R11, R2, R4 ;  /* 0x000000020b077223 */ /* 0x004fe20000000004 */
[----:B------:R-:W-:-:S04]  /*9240*/  LEA R4, P0, R6, UR4, 0x1 ;  /* 0x0000000406047c11 */ /* 0x000fc8000f8008ff */
[----:B------:R-:W-:Y:S02]  /*9250*/  LEA.HI.X R5, R6, UR5, R10, 0x1, P0 ;  /* 0x0000000506057c11 */ /* 0x000fe400080f0c0a */
[----:B------:R-:W-:-:S05]  /*9260*/  F2FP.F16.F32.PACK_AB R6, RZ, R7 ;  /* 0x00000007ff06723e */ /* 0x000fca00000000ff */
[----:B------:R0:W-:Y:S02]  /*9270*/  @P1 STG.E.U16 desc[UR36][R4.64], R6 ;  /* 0x0000000604001986 */ /* 0x0001e4000c101524 */
[----:B0-----:R-:W-:-:S04]  /*9280*/  IMAD.WIDE.U32 R6, R3, R14, R18 ;  /* 0x0000000e03067225 */ /* 0x001fc800078e0012 */
[----:B------:R-:W-:Y:S02]  /*9290*/  IMAD.IADD R7, R156, 0x1, R7 ;  /* 0x000000019c077824 */ /* 0x000fe400078e0207 */
[----:B------:R-:W-:-:S04]  /*92a0*/  IMAD.WIDE.U32 R6, R22, UR43, R6 ;  /* 0x0000002b16067c25 */ /* 0x000fc8000f8e0006 */
[----:B------:R-:W-:Y:S01]  /*92b0*/  IMAD.IADD R7, R157, 0x1, R7 ;  /* 0x000000019d077824 */ /* 0x000fe200078e0207 */
[----:B------:R-:W-:-:S04]  /*92c0*/  LEA R10, P0, R6, R12, 0x1 ;  /* 0x0000000c060a7211 */ /* 0x000fc800078008ff */
[----:B------:R-:W-:Y:S02]  /*92d0*/  LEA.HI.X R11, R6, R13, R7, 0x1, P0 ;  /* 0x0000000d060b7211 */ /* 0x000fe400000f0c07 */
[----:B------:R-:W-:-:S13]  /*92e0*/  ISETP.GT.AND P0, PT, R0, 0x1, P3 ;  /* 0x000000010000780c */ /* 0x000fda0001f04270 */
[----:B------:R-:W-:Y:S05]  /*92f0*/  @!P0 BRA `(.L_x_31) ;  /* 0x0000000000048947 */ /* 0x000fea0003800000 */
[----:B------:R0:W5:Y:S02]  /*9300*/  LDG.E.LTC128B.U16 R23, desc[UR36][R10.64+0x2] ;  /* 0x000002240a177981 */ /* 0x000164000c1e1520 */
.L_x_31:
[----:B------:R-:W-:Y:S05]  /*9310*/  BSYNC B1 ;  /* 0x0000000000017941 */ /* 0x000fea0003800000 */
.L_x_30:
[----:B------:R-:W2:Y:S01]  /*9320*/  LDL.LU R7, [R1+0x4] ;  /* 0x0000040001077983 */ /* 0x000ea20000300800 */
[----:B-----5:R-:W-:Y:S01]  /*9330*/  HADD2.F32 R6, -RZ, R23.H0_H0 ;  /* 0x20000017ff067230 */ /* 0x020fe20000004100 */
[C---:B------:R-:W-:Y:S02]  /*9340*/  SHF.L.U64.HI R155, R14.reuse, 0x3, R15 ;  /* 0x000000030e9b7819 */ /* 0x040fe4000001020f */
[----:B------:R-:W-:Y:S01]  /*9350*/  SHF.L.U32 R154, R14, 0x3, RZ ;  /* 0x000000030e9a7819 */ /* 0x000fe200000006ff */
[----:B------:R-:W3:Y:S01]  /*9360*/  LDL.LU R158, [R1+0x8] ;  /* 0x00000800019e7983 */ /* 0x000ee20000300800 */
[----:B------:R-:W-:-:S04]  /*9370*/  FMUL R6, R6, R16 ;  /* 0x0000001006067220 */ /* 0x000fc80000400000 */
[----:B--2---:R-:W-:-:S05]  /*9380*/  FFMA R6, R7, R2, R6 ;  /* 0x0000000207067223 */ /* 0x004fca0000000006 */
[----:B------:R-:W-:-:S05]  /*9390*/  F2FP.F16.F32.PACK_AB R6, RZ, R6 ;  /* 0x00000006ff06723e */ /* 0x000fca00000000ff */
[----:B------:R1:W-:Y:S01]  /*93a0*/  @P0 STG.E.U16 desc[UR36][R4.64+0x2], R6 ;  /* 0x0000020604000986 */ /* 0x0003e2000c101524 */
[----:B------:R-:W-:-:S04]  /*93b0*/  ISETP.GT.AND P0, PT, R17, 0x8, PT ;  /* 0x000000081100780c */ /* 0x000fc80003f04270 */
[----:B------:R-:W-:Y:S01]  /*93c0*/  ISETP.GT.AND P1, PT, R0, RZ, P0 ;  /* 0x000000ff0000720c */ /* 0x000fe20000724270 */
[----:B-1----:R-:W-:-:S04]  /*93d0*/  IMAD.WIDE.U32 R6, R3, R14, R154 ;  /* 0x0000000e03067225 */ /* 0x002fc800078e009a */
[----:B------:R-:W-:Y:S01]  /*93e0*/  IMAD.IADD R156, R156, 0x1, R7 ;  /* 0x000000019c9c7824 */ /* 0x000fe200078e0207 */
[----:B------:R-:W-:-:S05]  /*93f0*/  IADD3 R7, P2, R152, R6, RZ ;  /* 0x0000000698077210 */ /* 0x000fca0007f5e0ff */
[----:B------:R-:W-:Y:S01]  /*9400*/  IMAD.X R9, R156, 0x1, R21, P2 ;  /* 0x000000019c097824 */ /* 0x000fe200010e0615 */
[----:B------:R-:W-:-:S04]  /*9410*/  LEA R8, P2, R7, R12, 0x1 ;  /* 0x0000000c07087211 */ /* 0x000fc800078408ff */
[----:B------:R-:W-:-:S05]  /*9420*/  LEA.HI.X R9, R7, R13, R9, 0x1, P2 ;  /* 0x0000000d07097211 */ /* 0x000fca00010f0c09 */
[----:B------:R1:W2:Y:S01]  /*9430*/  @P1 LDG.E.LTC128B.U16 R23, desc[UR36][R8.64] ;  /* 0x0000002408171981 */ /* 0x0002a2000c1e1520 */
[----:B------:R-:W-:Y:S01]  /*9440*/  IADD3 R6, P2, R18, R6, RZ ;  /* 0x0000000612067210 */ /* 0x000fe20007f5e0ff */
[----:B------:R-:W-:Y:S01]  /*9450*/  BSSY B1, `(.L_x_32) ;  /* 0x0000016000017945 */ /* 0x000fe20003800000 */
[----:B------:R-:W-:Y:S02]  /*9460*/  ISETP.GT.AND P4, PT, R0, 0x1, P0 ;  /* 0x000000010000780c */ /* 0x000fe40000784270 */
[----:B------:R-:W-:Y:S01]  /*9470*/  IADD3.X R7, R19, R156, RZ, P2, !PT ;  /* 0x0000009c13077210 */ /* 0x000fe200017fe4ff */
[----:B------:R-:W-:Y:S02]  /*9480*/  IMAD.U32 R156, RZ, RZ, UR9 ;  /* 0x00000009ff9c7e24 */ /* 0x000fe4000f8e00ff */
[----:B------:R-:W-:-:S04]  /*9490*/  IMAD.WIDE.U32 R6, R22, UR43, R6 ;  /* 0x0000002b16067c25 */ /* 0x000fc8000f8e0006 */
[----:B------:R-:W-:Y:S01]  /*94a0*/  IMAD.IADD R7, R157, 0x1, R7 ;  /* 0x000000019d077824 */ /* 0x000fe200078e0207 */
[----:B-1----:R-:W-:-:S04]  /*94b0*/  LEA R8, P2, R6, R12, 0x1 ;  /* 0x0000000c06087211 */ /* 0x002fc800078408ff */
[----:B------:R-:W-:Y:S01]  /*94c0*/  LEA.HI.X R9, R6, R13, R7, 0x1, P2 ;  /* 0x0000000d06097211 */ /* 0x000fe200010f0c07 */
[----:B--2---:R-:W-:-:S05]  /*94d0*/  HADD2.F32 R6, -RZ, R23.H0_H0 ;  /* 0x20000017ff067230 */ /* 0x004fca0000004100 */
[----:B------:R-:W-:-:S04]  /*94e0*/  FMUL R6, R6, R16 ;  /* 0x0000001006067220 */ /* 0x000fc80000400000 */
[----:B---3--:R-:W-:Y:S01]  /*94f0*/  FFMA R7, R158, R2, R6 ;  /* 0x000000029e077223 */ /* 0x008fe20000000006 */
[----:B------:R-:W-:Y:S01]  /*9500*/  IMAD.U32 R158, RZ, RZ, UR8 ;  /* 0x00000008ff9e7e24 */ /* 0x000fe2000f8e00ff */
[----:B------:R-:W-:-:S03]  /*9510*/  MOV R6, UR8 ;  /* 0x0000000800067c02 */ /* 0x000fc60008000f00 */
[----:B------:R-:W-:Y:S01]  /*9520*/  IMAD.SHL.U32 R158, R158, 0x10, RZ ;  /* 0x000000109e9e7824 */ /* 0x000fe200078e00ff */
[----:B------:R-:W-:Y:S02]  /*9530*/  SHF.L.U64.HI R156, R6, 0x4, R156 ;  /* 0x00000004069c7819 */ /* 0x000fe4000001029c */
[----:B------:R-:W-:Y:S02]  /*9540*/  F2FP.F16.F32.PACK_AB R7, RZ, R7 ;  /* 0x00000007ff07723e */ /* 0x000fe400000000ff */
[----:B------:R-:W-:Y:S02]  /*9550*/  IADD3 R6, P2, R158, R4, RZ ;  /* 0x000000049e067210 */ /* 0x000fe40007f5e0ff */
[----:B------:R-:W-:Y:S02]  /*9560*/  PRMT R159, R7, 0x7610, R159 ;  /* 0x00007610079f7816 */ /* 0x000fe4000000009f */
[----:B------:R-:W-:-:S05]  /*9570*/  IADD3.X R7, R156, R5, RZ, P2, !PT ;  /* 0x000000059c077210 */ /* 0x000fca00017fe4ff */
[----:B------:R1:W-:Y:S01]  /*9580*/  @P1 STG.E.U16 desc[UR36][R6.64], R159 ;  /* 0x0000009f06001986 */ /* 0x0003e2000c101524 */
[----:B------:R-:W-:Y:S05]  /*9590*/  @!P4 BRA `(.L_x_33) ;  /* 0x000000000004c947 */ /* 0x000fea0003800000 */
[----:B------:R2:W5:Y:S02]  /*95a0*/  LDG.E.LTC128B.U16 R23, desc[UR36][R8.64+0x2] ;  /* 0x0000022408177981 */ /* 0x000564000c1e1520 */
.L_x_33:
[----:B------:R-:W-:Y:S05]  /*95b0*/  BSYNC B1 ;  /* 0x0000000000017941 */ /* 0x000fea0003800000 */
.L_x_32:
[----:B------:R-:W3:Y:S01]  /*95c0*/  LDL.LU R161, [R1+0xc] ;  /* 0x00000c0001a17983 */ /* 0x000ee20000300800 */
[----:B-1---5:R-:W-:Y:S01]  /*95d0*/  HADD2.F32 R159, -RZ, R23.H0_H0 ;  /* 0x20000017ff9f7230 */ /* 0x022fe20000004100 */
[----:B------:R-:W-:Y:S01]  /*95e0*/  ISETP.GT.AND P1, PT, R0, 0x8, P3 ;  /* 0x000000080000780c */ /* 0x000fe20001f24270 */
[----:B------:R-:W-:Y:S03]  /*95f0*/  BSSY B1, `(.L_x_34) ;  /* 0x0000007000017945 */ /* 0x000fe60003800000 */
[----:B------:R-:W-:-:S04]  /*9600*/  FMUL R159, R159, R16 ;  /* 0x000000109f9f7220 */ /* 0x000fc80000400000 */
[----:B---3--:R-:W-:-:S05]  /*9610*/  FFMA R159, R161, R2, R159 ;  /* 0x00000002a19f7223 */ /* 0x008fca000000009f */
[----:B------:R-:W-:-:S05]  /*9620*/  F2FP.F16.F32.PACK_AB R159, RZ, R159 ;  /* 0x0000009fff9f723e */ /* 0x000fca00000000ff */
[----:B------:R1:W-:Y:S01]  /*9630*/  @P4 STG.E.U16 desc[UR36][R6.64+0x2], R159 ;  /* 0x0000029f06004986 */ /* 0x0003e2000c101524 */
[----:B------:R-:W-:Y:S05]  /*9640*/  @!P1 BRA `(.L_x_35) ;  /* 0x0000000000049947 */ /* 0x000fea0003800000 */
[----:B------:R3:W5:Y:S02]  /*9650*/  LDG.E.LTC128B.U16 R23, desc[UR36][R10.64+0x10] ;  /* 0x000010240a177981 */ /* 0x000764000c1e1520 */
.L_x_35:
[----:B------:R-:W-:Y:S05]  /*9660*/  BSYNC B1 ;  /* 0x0000000000017941 */ /* 0x000fea0003800000 */
.L_x_34:
[----:B------:R-:W4:Y:S01]  /*9670*/  LDL.LU R161, [R1+0x10] ;  /* 0x0000100001a17983 */ /* 0x000f220000300800 */
[----:B-1---5:R-:W-:Y:S01]  /*9680*/  HADD2.F32 R159, -RZ, R23.H0_H0 ;  /* 0x20000017ff9f7230 */ /* 0x022fe20000004100 */
[----:B------:R-:W-:Y:S01]  /*9690*/  ISETP.GT.AND P2, PT, R0, 0x9, P3 ;  /* 0x000000090000780c */ /* 0x000fe20001f44270 */
[----:B------:R-:W-:Y:S03]  /*96a0*/  BSSY B1, `(.L_x_36) ;  /* 0x0000007000017945 */ /* 0x000fe60003800000 */
[----:B------:R-:W-:-:S04]  /*96b0*/  FMUL R159, R159, R16 ;  /* 0x000000109f9f7220 */ /* 0x000fc80000400000 */
[----:B----4-:R-:W-:-:S05]  /*96c0*/  FFMA R159, R161, R2, R159 ;  /* 0x00000002a19f7223 */ /* 0x010fca000000009f */
[----:B------:R-:W-:-:S05]  /*96d0*/  F2FP.F16.F32.PACK_AB R159, RZ, R159 ;  /* 0x0000009fff9f723e */ /* 0x000fca00000000ff */
[----:B------:R1:W-:Y:S01]  /*96e0*/  @P1 STG.E.U16 desc[UR36][R4.64+0x10], R159 ;  /* 0x0000109f04001986 */ /* 0x0003e2000c101524 */
[----:B------:R-:W-:Y:S05]  /*96f0*/  @!P2 BRA `(.L_x_37) ;  /* 0x000000000004a947 */ /* 0x000fea0003800000 */
[----:B------:R4:W5:Y:S02]  /*9700*/  LDG.E.LTC128B.U16 R23, desc[UR36][R10.64+0x12] ;  /* 0x000012240a177981 */ /* 0x000964000c1e1520 */
.L_x_37:
[----:B------:R-:W-:Y:S05]  /*9710*/  BSYNC B1 ;  /* 0x0000000000017941 */ /* 0x000fea0003800000 */
.L_x_36:
[----:B------:R-:W2:Y:S01]  /*9720*/  LDL.LU R161, [R1+0x14] ;  /* 0x0000140001a17983 */ /* 0x000ea20000300800 */
[----:B-1---5:R-:W-:Y:S01]  /*9730*/  HADD2.F32 R159, -RZ, R23.H0_H0 ;  /* 0x20000017ff9f7230 */ /* 0x022fe20000004100 */
[----:B------:R-:W-:Y:S01]  /*9740*/  ISETP.GT.AND P1, PT, R0, 0x8, P0 ;  /* 0x000000080000780c */ /* 0x000fe20000724270 */
[----:B------:R-:W-:Y:S03]  /*9750*/  BSSY B1, `(.L_x_38) ;  /* 0x0000007000017945 */ /* 0x000fe60003800000 */
[----:B------:R-:W-:-:S04]  /*9760*/  FMUL R159, R159, R16 ;  /* 0x000000109f9f7220 */ /* 0x000fc80000400000 */
[----:B--2---:R-:W-:-:S05]  /*9770*/  FFMA R159, R161, R2, R159 ;  /* 0x00000002a19f7223 */ /* 0x004fca000000009f */
[----:B------:R-:W-:-:S05]  /*9780*/  F2FP.F16.F32.PACK_AB R159, RZ, R159 ;  /* 0x0000009fff9f723e */ /* 0x000fca00000000ff */
[----:B------:R1:W-:Y:S01]  /*9790*/  @P2 STG.E.U16 desc[UR36][R4.64+0x12], R159 ;  /* 0x0000129f04002986 */ /* 0x0003e2000c101524 */
[----:B------:R-:W-:Y:S05]  /*97a0*/  @!P1 BRA `(.L_x_39) ;  /* 0x0000000000049947 */ /* 0x000fea0003800000 */
[----:B------:R2:W5:Y:S02]  /*97b0*/  LDG.E.LTC128B.U16 R23, desc[UR36][R8.64+0x10] ;  /* 0x0000102408177981 */ /* 0x000564000c1e1520 */
.L_x_39:
[----:B------:R-:W-:Y:S05]  /*97c0*/  BSYNC B1 ;  /* 0x0000000000017941 */ /* 0x000fea0003800000 */
.L_x_38:
        /* <DEDUP_REMOVED lines=10> */
.L_x_41:
[----:B------:R-:W-:Y:S05]  /*9870*/  BSYNC B1 ;  /* 0x0000000000017941 */ /* 0x000fea0003800000 */
.L_x_40:
        /* <DEDUP_REMOVED lines=10> */
.L_x_43:
[----:B------:R-:W-:Y:S05]  /*9920*/  BSYNC B1 ;  /* 0x0000000000017941 */ /* 0x000fea0003800000 */
.L_x_42:
        /* <DEDUP_REMOVED lines=10> */
.L_x_45:
[----:B------:R-:W-:Y:S05]  /*99d0*/  BSYNC B1 ;  /* 0x0000000000017941 */ /* 0x000fea0003800000 */
.L_x_44:
        /* <DEDUP_REMOVED lines=10> */
.L_x_47:
[----:B------:R-:W-:Y:S05]  /*9a80*/  BSYNC B1 ;  /* 0x0000000000017941 */ /* 0x000fea0003800000 */
.L_x_46:
        /* <DEDUP_REMOVED lines=10> */
.L_x_49:
[----:B------:R-:W-:Y:S05]  /*9b30*/  BSYNC B1 ;  /* 0x0000000000017941 */ /* 0x000fea0003800000 */
.L_x_48:
        /* <DEDUP_REMOVED lines=10> */
.L_x_51:
[----:B------:R-:W-:Y:S05]  /*9be0*/  BSYNC B1 ;  /* 0x0000000000017941 */ /* 0x000fea0003800000 */
.L_x_50:
        /* <DEDUP_REMOVED lines=10> */
.L_x_53:
[----:B------:R-:W-:Y:S05]  /*9c90*/  BSYNC B1 ;  /* 0x0000000000017941 */ /* 0x000fea0003800000 */
.L_x_52:
        /* <DEDUP_REMOVED lines=10> */
.L_x_55:
[----:B------:R-:W-:Y:S05]  /*9d40*/  BSYNC B1 ;  /* 0x0000000000017941 */ /* 0x000fea0003800000 */
.L_x_54:
        /* <DEDUP_REMOVED lines=10> */
.L_x_57:
[----:B------:R-:W-:Y:S05]  /*9df0*/  BSYNC B1 ;  /* 0x0000000000017941 */ /* 0x000fea0003800000 */
.L_x_56:
        /* <DEDUP_REMOVED lines=10> */
.L_x_59:
[----:B------:R-:W-:Y:S05]  /*9ea0*/  BSYNC B1 ;  /* 0x0000000000017941 */ /* 0x000fea0003800000 */
.L_x_58:
        /* <DEDUP_REMOVED lines=10> */
.L_x_61:
[----:B------:R-:W-:Y:S05]  /*9f50*/  BSYNC B1 ;  /* 0x0000000000017941 */ /* 0x000fea0003800000 */
.L_x_60:
        /* <DEDUP_REMOVED lines=10> */
.L_x_63:
[----:B------:R-:W-:Y:S05]  /*a000*/  BSYNC B1 ;  /* 0x0000000000017941 */ /* 0x000fea0003800000 */
.L_x_62:
        /* <DEDUP_REMOVED lines=10> */
.L_x_65:
[----:B------:R-:W-:Y:S05]  /*a0b0*/  BSYNC B1 ;  /* 0x0000000000017941 */ /* 0x000fea0003800000 */
.L_x_64:
        /* <DEDUP_REMOVED lines=10> */
.L_x_67:
[----:B------:R-:W-:Y:S05]  /*a160*/  BSYNC B1 ;  /* 0x0000000000017941 */ /* 0x000fea0003800000 */
.L_x_66:
        /* <DEDUP_REMOVED lines=10> */
.L_x_69:
[----:B------:R-:W-:Y:S05]  /*a210*/  BSYNC B1 ;  /* 0x0000000000017941 */ /* 0x000fea0003800000 */
.L_x_68:
        /* <DEDUP_REMOVED lines=10> */
.L_x_71:
[----:B------:R-:W-:Y:S05]  /*a2c0*/  BSYNC B1 ;  /* 0x0000000000017941 */ /* 0x000fea0003800000 */
.L_x_70:
        /* <DEDUP_REMOVED lines=10> */
.L_x_73:
[----:B------:R-:W-:Y:S05]  /*a370*/  BSYNC B1 ;  /* 0x0000000000017941 */ /* 0x000fea0003800000 */
.L_x_72:
        /* <DEDUP_REMOVED lines=10> */
.L_x_75:
[----:B------:R-:W-:Y:S05]  /*a420*/  BSYNC B1 ;  /* 0x0000000000017941 */ /* 0x000fea0003800000 */
.L_x_74:
        /* <DEDUP_REMOVED lines=10> */
.L_x_77:
[----:B------:R-:W-:Y:S05]  /*a4d0*/  BSYNC B1 ;  /* 0x0000000000017941 */ /* 0x000fea0003800000 */
.L_x_76:
        /* <DEDUP_REMOVED lines=10> */
.L_x_79:
[----:B------:R-:W-:Y:S05]  /*a580*/  BSYNC B1 ;  /* 0x0000000000017941 */ /* 0x000fea0003800000 */
.L_x_78:
        /* <DEDUP_REMOVED lines=10> */
.L_x_81:
[----:B------:R-:W-:Y:S05]  /*a630*/  BSYNC B1 ;  /* 0x0000000000017941 */ /* 0x000fea0003800000 */
.L_x_80:
        /* <DEDUP_REMOVED lines=10> */
.L_x_83:
[----:B------:R-:W-:Y:S05]  /*a6e0*/  BSYNC B1 ;  /* 0x0000000000017941 */ /* 0x000fea0003800000 */
.L_x_82:
        /* <DEDUP_REMOVED lines=10> */
.L_x_85:
[----:B------:R-:W-:Y:S05]  /*a790*/  BSYNC B1 ;  /* 0x0000000000017941 */ /* 0x000fea0003800000 */
.L_x_84:
        /* <DEDUP_REMOVED lines=10> */
.L_x_87:
[----:B------:R-:W-:Y:S05]  /*a840*/  BSYNC B1 ;  /* 0x0000000000017941 */ /* 0x000fea0003800000 */
.L_x_86:
        /* <DEDUP_REMOVED lines=10> */
.L_x_89:
[----:B------:R-:W-:Y:S05]  /*a8f0*/  BSYNC B1 ;  /* 0x0000000000017941 */ /* 0x000fea0003800000 */
.L_x_88:
        /* <DEDUP_REMOVED lines=10> */
.L_x_91:
[----:B------:R-:W-:Y:S05]  /*a9a0*/  BSYNC B1 ;  /* 0x0000000000017941 */ /* 0x000fea0003800000 */
.L_x_90:
        /* <DEDUP_REMOVED lines=10> */
.L_x_93:
[----:B------:R-:W-:Y:S05]  /*aa50*/  BSYNC B1 ;  /* 0x0000000000017941 */ /* 0x000fea0003800000 */
.L_x_92:
        /* <DEDUP_REMOVED lines=10> */
.L_x_95:
[----:B------:R-:W-:Y:S05]  /*ab00*/  BSYNC B1 ;  /* 0x0000000000017941 */ /* 0x000fea0003800000 */
.L_x_94:
        /* <DEDUP_REMOVED lines=10> */
.L_x_97:
[----:B------:R-:W-:Y:S05]  /*abb0*/  BSYNC B1 ;  /* 0x0000000000017941 */ /* 0x000fea0003800000 */
.L_x_96:
        /* <DEDUP_REMOVED lines=10> */
.L_x_99:
[----:B------:R-:W-:Y:S05]  /*ac60*/  BSYNC B1 ;  /* 0x0000000000017941 */ /* 0x000fea0003800000 */
.L_x_98:
        /* <DEDUP_REMOVED lines=10> */
.L_x_101:
[----:B------:R-:W-:Y:S05]  /*ad10*/  BSYNC B1 ;  /* 0x0000000000017941 */ /* 0x000fea0003800000 */
.L_x_100:
        /* <DEDUP_REMOVED lines=10> */
.L_x_103:
[----:B------:R-:W-:Y:S05]  /*adc0*/  BSYNC B1 ;  /* 0x0000000000017941 */ /* 0x000fea0003800000 */
.L_x_102:
        /* <DEDUP_REMOVED lines=10> */
.L_x_105:
[----:B------:R-:W-:Y:S05]  /*ae70*/  BSYNC B1 ;  /* 0x0000000000017941 */ /* 0x000fea0003800000 */
.L_x_104:
        /* <DEDUP_REMOVED lines=10> */
.L_x_107:
[----:B------:R-:W-:Y:S05]  /*af20*/  BSYNC B1 ;  /* 0x0000000000017941 */ /* 0x000fea0003800000 */
.L_x_106:
        /* <DEDUP_REMOVED lines=10> */
.L_x_109:
[----:B------:R-:W-:Y:S05]  /*afd0*/  BSYNC B1 ;  /* 0x0000000000017941 */ /* 0x000fea0003800000 */
.L_x_108:
        /* <DEDUP_REMOVED lines=10> */
.L_x_111:
[----:B------:R-:W-:Y:S05]  /*b080*/  BSYNC B1 ;  /* 0x0000000000017941 */ /* 0x000fea0003800000 */
.L_x_110:
        /* <DEDUP_REMOVED lines=10> */
.L_x_113:
[----:B------:R-:W-:Y:S05]  /*b130*/  BSYNC B1 ;  /* 0x0000000000017941 */ /* 0x000fea0003800000 */
.L_x_112:
        /* <DEDUP_REMOVED lines=10> */
.L_x_115:
[----:B------:R-:W-:Y:S05]  /*b1e0*/  BSYNC B1 ;  /* 0x0000000000017941 */ /* 0x000fea0003800000 */
.L_x_114:
        /* <DEDUP_REMOVED lines=10> */
.L_x_117:
[----:B------:R-:W-:Y:S05]  /*b290*/  BSYNC B1 ;  /* 0x0000000000017941 */ /* 0x000fea0003800000 */
.L_x_116:
        /* <DEDUP_REMOVED lines=10> */
.L_x_119:
[----:B------:R-:W-:Y:S05]  /*b340*/  BSYNC B1 ;  /* 0x0000000000017941 */ /* 0x000fea0003800000 */
.L_x_118:
        /* <DEDUP_REMOVED lines=10> */
.L_x_121:
[----:B------:R-:W-:Y:S05]  /*b3f0*/  BSYNC B1 ;  /* 0x0000000000017941 */ /* 0x000fea0003800000 */
.L_x_120:
        /* <DEDUP_REMOVED lines=10> */
.L_x_123:
[----:B------:R-:W-:Y:S05]  /*b4a0*/  BSYNC B1 ;  /* 0x0000000000017941 */ /* 0x000fea0003800000 */
.L_x_122:
        /* <DEDUP_REMOVED lines=10> */
.L_x_125:
[----:B------:R-:W-:Y:S05]  /*b550*/  BSYNC B1 ;  /* 0x0000000000017941 */ /* 0x000fea0003800000 */
.L_x_124:
        /* <DEDUP_REMOVED lines=10> */
.L_x_127:
[----:B------:R-:W-:Y:S05]  /*b600*/  BSYNC B1 ;  /* 0x0000000000017941 */ /* 0x000fea0003800000 */
.L_x_126:
        /* <DEDUP_REMOVED lines=10> */
.L_x_129:
[----:B------:R-:W-:Y:S05]  /*b6b0*/  BSYNC B1 ;  /* 0x0000000000017941 */ /* 0x000fea0003800000 */
.L_x_128:
        /* <DEDUP_REMOVED lines=10> */
.L_x_131:
[----:B------:R-:W-:Y:S05]  /*b760*/  BSYNC B1 ;  /* 0x0000000000017941 */ /* 0x000fea0003800000 */
.L_x_130:
        /* <DEDUP_REMOVED lines=10> */
.L_x_133:
[----:B------:R-:W-:Y:S05]  /*b810*/  BSYNC B1 ;  /* 0x0000000000017941 */ /* 0x000fea0003800000 */
.L_x_132:
        /* <DEDUP_REMOVED lines=10> */
.L_x_135:
[----:B------:R-:W-:Y:S05]  /*b8c0*/  BSYNC B1 ;  /* 0x0000000000017941 */ /* 0x000fea0003800000 */
.L_x_134:
        /* <DEDUP_REMOVED lines=10> */
.L_x_137:
[----:B------:R-:W-:Y:S05]  /*b970*/  BSYNC B1 ;  /* 0x0000000000017941 */ /* 0x000fea0003800000 */
.L_x_136:
        /* <DEDUP_REMOVED lines=10> */
.L_x_139:
[----:B------:R-:W-:Y:S05]  /*ba20*/  BSYNC B1 ;  /* 0x0000000000017941 */ /* 0x000fea0003800000 */
.L_x_138:
        /* <DEDUP_REMOVED lines=10> */
.L_x_141:
[----:B------:R-:W-:Y:S05]  /*bad0*/  BSYNC B1 ;  /* 0x0000000000017941 */ /* 0x000fea0003800000 */
.L_x_140:
        /* <DEDUP_REMOVED lines=10> */
.L_x_143:
[----:B------:R-:W-:Y:S05]  /*bb80*/  BSYNC B1 ;  /* 0x0000000000017941 */ /* 0x000fea0003800000 */
.L_x_142:
        /* <DEDUP_REMOVED lines=10> */
.L_x_145:
[----:B------:R-:W-:Y:S05]  /*bc30*/  BSYNC B1 ;  /* 0x0000000000017941 */ /* 0x000fea0003800000 */
.L_x_144:
        /* <DEDUP_REMOVED lines=10> */
.L_x_147:
[----:B------:R-:W-:Y:S05]  /*bce0*/  BSYNC B1 ;  /* 0x0000000000017941 */ /* 0x000fea0003800000 */
.L_x_146:
        /* <DEDUP_REMOVED lines=10> */
.L_x_149:
[----:B------:R-:W-:Y:S05]  /*bd90*/  BSYNC B1 ;  /* 0x0000000000017941 */ /* 0x000fea0003800000 */
.L_x_148:
        /* <DEDUP_REMOVED lines=10> */
.L_x_151:
[----:B------:R-:W-:Y:S05]  /*be40*/  BSYNC B1 ;  /* 0x0000000000017941 */ /* 0x000fea0003800000 */
.L_x_150:
        /* <DEDUP_REMOVED lines=10> */
.L_x_153:
[----:B------:R-:W-:Y:S05]  /*bef0*/  BSYNC B1 ;  /* 0x0000000000017941 */ /* 0x000fea0003800000 */
.L_x_152:
        /* <DEDUP_REMOVED lines=10> */
.L_x_155:
[----:B------:R-:W-:Y:S05]  /*bfa0*/  BSYNC B1 ;  /* 0x0000000000017941 */ /* 0x000fea0003800000 */
.L_x_154:
        /* <DEDUP_REMOVED lines=10> */
.L_x_157:
[----:B------:R-:W-:Y:S05]  /*c050*/  BSYNC B1 ;  /* 0x0000000000017941 */ /* 0x000fea0003800000 */
.L_x_156:
        /* <DEDUP_REMOVED lines=10> */
.L_x_159:
[----:B------:R-:W-:Y:S05]  /*c100*/  BSYNC B1 ;  /* 0x0000000000017941 */ /* 0x000fea0003800000 */
.L_x_158:
        /* <DEDUP_REMOVED lines=10> */
.L_x_161:
[----:B------:R-:W-:Y:S05]  /*c1b0*/  BSYNC B1 ;  /* 0x0000000000017941 */ /* 0x000fea0003800000 */
.L_x_160:
        /* <DEDUP_REMOVED lines=10> */
.L_x_163:
[----:B------:R-:W-:Y:S05]  /*c260*/  BSYNC B1 ;  /* 0x0000000000017941 */ /* 0x000fea0003800000 */
.L_x_162:
        /* <DEDUP_REMOVED lines=10> */
.L_x_165:
[----:B------:R-:W-:Y:S05]  /*c310*/  BSYNC B1 ;  /* 0x0000000000017941 */ /* 0x000fea0003800000 */
.L_x_164:
        /* <DEDUP_REMOVED lines=10> */
.L_x_167:
[----:B------:R-:W-:Y:S05]  /*c3c0*/  BSYNC B1 ;  /* 0x0000000000017941 */ /* 0x000fea0003800000 */
.L_x_166:
        /* <DEDUP_REMOVED lines=10> */
.L_x_169:
[----:B------:R-:W-:Y:S05]  /*c470*/  BSYNC B1 ;  /* 0x0000000000017941 */ /* 0x000fea0003800000 */
.L_x_168:
        /* <DEDUP_REMOVED lines=10> */
.L_x_171:
[----:B------:R-:W-:Y:S05]  /*c520*/  BSYNC B1 ;  /* 0x0000000000017941 */ /* 0x000fea0003800000 */
.L_x_170:
        /* <DEDUP_REMOVED lines=10> */
.L_x_173:
[----:B------:R-:W-:Y:S05]  /*c5d0*/  BSYNC B1 ;  /* 0x0000000000017941 */ /* 0x000fea0003800000 */
.L_x_172:
        /* <DEDUP_REMOVED lines=10> */
.L_x_175:
[----:B------:R-:W-:Y:S05]  /*c680*/  BSYNC B1 ;  /* 0x0000000000017941 */ /* 0x000fea0003800000 */
.L_x_174:
        /* <DEDUP_REMOVED lines=10> */
.L_x_177:
[----:B------:R-:W-:Y:S05]  /*c730*/  BSYNC B1 ;  /* 0x0000000000017941 */ /* 0x000fea0003800000 */
.L_x_176:
        /* <DEDUP_REMOVED lines=10> */
.L_x_179:
[----:B------:R-:W-:Y:S05]  /*c7e0*/  BSYNC B1 ;  /* 0x0000000000017941 */ /* 0x000fea0003800000 */
.L_x_178:
        /* <DEDUP_REMOVED lines=10> */
.L_x_181:
[----:B------:R-:W-:Y:S05]  /*c890*/  BSYNC B1 ;  /* 0x0000000000017941 */ /* 0x000fea0003800000 */
.L_x_180:
        /* <DEDUP_REMOVED lines=10> */
.L_x_183:
[----:B------:R-:W-:Y:S05]  /*c940*/  BSYNC B1 ;  /* 0x0000000000017941 */ /* 0x000fea0003800000 */
.L_x_182:
        /* <DEDUP_REMOVED lines=10> */
.L_x_185:
[----:B------:R-:W-:Y:S05]  /*c9f0*/  BSYNC B1 ;  /* 0x0000000000017941 */ /* 0x000fea0003800000 */
.L_x_184:
        /* <DEDUP_REMOVED lines=10> */
.L_x_187:
[----:B------:R-:W-:Y:S05]  /*caa0*/  BSYNC B1 ;  /* 0x0000000000017941 */ /* 0x000fea0003800000 */
.L_x_186:
        /* <DEDUP_REMOVED lines=10> */
.L_x_189:
[----:B------:R-:W-:Y:S05]  /*cb50*/  BSYNC B1 ;  /* 0x0000000000017941 */ /* 0x000fea0003800000 */
.L_x_188:
        /* <DEDUP_REMOVED lines=10> */
.L_x_191:
[----:B------:R-:W-:Y:S05]  /*cc00*/  BSYNC B1 ;  /* 0x0000000000017941 */ /* 0x000fea0003800000 */
.L_x_190:
        /* <DEDUP_REMOVED lines=10> */
.L_x_193:
[----:B------:R-:W-:Y:S05]  /*ccb0*/  BSYNC B1 ;  /* 0x0000000000017941 */ /* 0x000fea0003800000 */
.L_x_192:
        /* <DEDUP_REMOVED lines=10> */
.L_x_195:
[----:B------:R-:W-:Y:S05]  /*cd60*/  BSYNC B1 ;  /* 0x0000000000017941 */ /* 0x000fea0003800000 */
.L_x_194:
        /* <DEDUP_REMOVED lines=10> */
.L_x_197:
[----:B------:R-:W-:Y:S05]  /*ce10*/  BSYNC B1 ;  /* 0x0000000000017941 */ /* 0x000fea0003800000 */
.L_x_196:
        /* <DEDUP_REMOVED lines=10> */
.L_x_199:
[----:B------:R-:W-:Y:S05]  /*cec0*/  BSYNC B1 ;  /* 0x0000000000017941 */ /* 0x000fea0003800000 */
.L_x_198:
        /* <DEDUP_REMOVED lines=10> */
.L_x_201:
[----:B------:R-:W-:Y:S05]  /*cf70*/  BSYNC B1 ;  /* 0x0000000000017941 */ /* 0x000fea0003800000 */
.L_x_200:
        /* <DEDUP_REMOVED lines=10> */
.L_x_203:
[----:B------:R-:W-:Y:S05]  /*d020*/  BSYNC B1 ;  /* 0x0000000000017941 */ /* 0x000fea0003800000 */
.L_x_202:
        /* <DEDUP_REMOVED lines=10> */
.L_x_205:
[----:B------:R-:W-:Y:S05]  /*d0d0*/  BSYNC B1 ;  /* 0x0000000000017941 */ /* 0x000fea0003800000 */
.L_x_204:
        /* <DEDUP_REMOVED lines=10> */
.L_x_207:
[----:B------:R-:W-:Y:S05]  /*d180*/  BSYNC B1 ;  /* 0x0000000000017941 */ /* 0x000fea0003800000 */
.L_x_206:
        /* <DEDUP_REMOVED lines=10> */
.L_x_209:
[----:B------:R-:W-:Y:S05]  /*d230*/  BSYNC B1 ;  /* 0x0000000000017941 */ /* 0x000fea0003800000 */
.L_x_208:
        /* <DEDUP_REMOVED lines=10> */
.L_x_211:
[----:B------:R-:W-:Y:S05]  /*d2e0*/  BSYNC B1 ;  /* 0x0000000000017941 */ /* 0x000fea0003800000 */
.L_x_210:
        /* <DEDUP_REMOVED lines=10> */
.L_x_213:
[----:B------:R-:W-:Y:S05]  /*d390*/  BSYNC B1 ;  /* 0x0000000000017941 */ /* 0x000fea0003800000 */
.L_x_212:
        /* <DEDUP_REMOVED lines=10> */
.L_x_215:
[----:B------:R-:W-:Y:S05]  /*d440*/  BSYNC B1 ;  /* 0x0000000000017941 */ /* 0x000fea0003800000 */
.L_x_214:
        /* <DEDUP_REMOVED lines=10> */
.L_x_217:
[----:B------:R-:W-:Y:S05]  /*d4f0*/  BSYNC B1 ;  /* 0x0000000000017941 */ /* 0x000fea0003800000 */
.L_x_216:
        /* <DEDUP_REMOVED lines=10> */
.L_x_219:
[----:B------:R-:W-:Y:S05]  /*d5a0*/  BSYNC B1 ;  /* 0x0000000000017941 */ /* 0x000fea0003800000 */
.L_x_218:
        /* <DEDUP_REMOVED lines=10> */
.L_x_221:
[----:B------:R-:W-:Y:S05]  /*d650*/  BSYNC B1 ;  /* 0x0000000000017941 */ /* 0x000fea0003800000 */
.L_x_220:
        /* <DEDUP_REMOVED lines=10> */
.L_x_223:
[----:B------:R-:W-:Y:S05]  /*d700*/  BSYNC B1 ;  /* 0x0000000000017941 */ /* 0x000fea0003800000 */
.L_x_222:
        /* <DEDUP_REMOVED lines=10> */
.L_x_225:
[----:B------:R-:W-:Y:S05]  /*d7b0*/  BSYNC B1 ;  /* 0x0000000000017941 */ /* 0x000fea0003800000 */
.L_x_224:
        /* <DEDUP_REMOVED lines=10> */
.L_x_227:
[----:B------:R-:W-:Y:S05]  /*d860*/  BSYNC B1 ;  /* 0x0000000000017941 */ /* 0x000fea0003800000 */
.L_x_226:
        /* <DEDUP_REMOVED lines=10> */
.L_x_229:
[----:B------:R-:W-:Y:S05]  /*d910*/  BSYNC B1 ;  /* 0x0000000000017941 */ /* 0x000fea0003800000 */
.L_x_228:
        /* <DEDUP_REMOVED lines=10> */
.L_x_231:
[----:B------:R-:W-:Y:S05]  /*d9c0*/  BSYNC B1 ;  /* 0x0000000000017941 */ /* 0x000fea0003800000 */
.L_x_230:
        /* <DEDUP_REMOVED lines=10> */
.L_x_233:
[----:B------:R-:W-:Y:S05]  /*da70*/  BSYNC B1 ;  /* 0x0000000000017941 */ /* 0x000fea0003800000 */
.L_x_232:
        /* <DEDUP_REMOVED lines=10> */
.L_x_235:
[----:B------:R-:W-:Y:S05]  /*db20*/  BSYNC B1 ;  /* 0x0000000000017941 */ /* 0x000fea0003800000 */
.L_x_234:
        /* <DEDUP_REMOVED lines=10> */
.L_x_237:
[----:B------:R-:W-:Y:S05]  /*dbd0*/  BSYNC B1 ;  /* 0x0000000000017941 */ /* 0x000fea0003800000 */
.L_x_236:
        /* <DEDUP_REMOVED lines=10> */
.L_x_239:
[----:B------:R-:W-:Y:S05]  /*dc80*/  BSYNC B1 ;  /* 0x0000000000017941 */ /* 0x000fea0003800000 */
.L_x_238:
        /* <DEDUP_REMOVED lines=10> */
.L_x_241:
[----:B------:R-:W-:Y:S05]  /*dd30*/  BSYNC B1 ;  /* 0x0000000000017941 */ /* 0x000fea0003800000 */
.L_x_240:
        /* <DEDUP_REMOVED lines=10> */
.L_x_243:
[----:B------:R-:W-:Y:S05]  /*dde0*/  BSYNC B1 ;  /* 0x0000000000017941 */ /* 0x000fea0003800000 */
.L_x_242:
        /* <DEDUP_REMOVED lines=10> */
.L_x_245:
[----:B------:R-:W-:Y:S05]  /*de90*/  BSYNC B1 ;  /* 0x0000000000017941 */ /* 0x000fea0003800000 */
.L_x_244:
        /* <DEDUP_REMOVED lines=10> */
.L_x_247:
[----:B------:R-:W-:Y:S05]  /*df40*/  BSYNC B1 ;  /* 0x0000000000017941 */ /* 0x000fea0003800000 */
.L_x_246:
        /* <DEDUP_REMOVED lines=10> */
.L_x_249:
[----:B------:R-:W-:Y:S05]  /*dff0*/  BSYNC B1 ;  /* 0x0000000000017941 */ /* 0x000fea0003800000 */
.L_x_248:
        /* <DEDUP_REMOVED lines=10> */
.L_x_251:
[----:B------:R-:W-:Y:S05]  /*e0a0*/  BSYNC B1 ;  /* 0x0000000000017941 */ /* 0x000fea0003800000 */
.L_x_250:
        /* <DEDUP_REMOVED lines=10> */
.L_x_253:
[----:B------:R-:W-:Y:S05]  /*e150*/  BSYNC B1 ;  /* 0x0000000000017941 */ /* 0x000fea0003800000 */
.L_x_252:
        /* <DEDUP_REMOVED lines=10> */
.L_x_255:
[----:B------:R-:W-:Y:S05]  /*e200*/  BSYNC B1 ;  /* 0x0000000000017941 */ /* 0x000fea0003800000 */
.L_x_254:
        /* <DEDUP_REMOVED lines=10> */
.L_x_257:
[----:B------:R-:W-:Y:S05]  /*e2b0*/  BSYNC B1 ;  /* 0x0000000000017941 */ /* 0x000fea0003800000 */
.L_x_256:
        /* <DEDUP_REMOVED lines=10> */
.L_x_259:
[----:B------:R-:W-:Y:S05]  /*e360*/  BSYNC B1 ;  /* 0x0000000000017941 */ /* 0x000fea0003800000 */
.L_x_258:
        /* <DEDUP_REMOVED lines=10> */
.L_x_261:
[----:B------:R-:W-:Y:S05]  /*e410*/  BSYNC B1 ;  /* 0x0000000000017941 */ /* 0x000fea0003800000 */
.L_x_260:
        /* <DEDUP_REMOVED lines=10> */
.L_x_263:
[----:B------:R-:W-:Y:S05]  /*e4c0*/  BSYNC B1 ;  /* 0x0000000000017941 */ /* 0x000fea0003800000 */
.L_x_262:
        /* <DEDUP_REMOVED lines=10> */
.L_x_265:
[----:B------:R-:W-:Y:S05]  /*e570*/  BSYNC B1 ;  /* 0x0000000000017941 */ /* 0x000fea0003800000 */
.L_x_264:
        /* <DEDUP_REMOVED lines=10> */
.L_x_267:
[----:B------:R-:W-:Y:S05]  /*e620*/  BSYNC B1 ;  /* 0x0000000000017941 */ /* 0x000fea0003800000 */
.L_x_266:
        /* <DEDUP_REMOVED lines=10> */
.L_x_269:
[----:B------:R-:W-:Y:S05]  /*e6d0*/  BSYNC B1 ;  /* 0x0000000000017941 */ /* 0x000fea0003800000 */
.L_x_268:
        /* <DEDUP_REMOVED lines=10> */
.L_x_271:
[----:B------:R-:W-:Y:S05]  /*e780*/  BSYNC B1 ;  /* 0x0000000000017941 */ /* 0x000fea0003800000 */
.L_x_270:
        /* <DEDUP_REMOVED lines=10> */
.L_x_273:
[----:B------:R-:W-:Y:S05]  /*e830*/  BSYNC B1 ;  /* 0x0000000000017941 */ /* 0x000fea0003800000 */
.L_x_272:
        /* <DEDUP_REMOVED lines=10> */
.L_x_275:
[----:B------:R-:W-:Y:S05]  /*e8e0*/  BSYNC B1 ;  /* 0x0000000000017941 */ /* 0x000fea0003800000 */
.L_x_274:
        /* <DEDUP_REMOVED lines=10> */
.L_x_277:
[----:B------:R-:W-:Y:S05]  /*e990*/  BSYNC B1 ;  /* 0x0000000000017941 */ /* 0x000fea0003800000 */
.L_x_276:
[----:B0-234-:R-:W2:Y:S01]  /*e9a0*/  LDL.LU R10, [R1+0x1f4] ;  /* 0x0001f400010a7983 */ /* 0x01dea20000300800 */
[----:B-----5:R-:W-:Y:S01]  /*e9b0*/  HADD2.F32 R11, -RZ, R23.H0_H0 ;  /* 0x20000017ff0b7230 */ /* 0x020fe20000004100 */
        /* <DEDUP_REMOVED lines=8> */
.L_x_279:
[----:B------:R-:W-:Y:S05]  /*ea40*/  BSYNC B1 ;  /* 0x0000000000017941 */ /* 0x000fea0003800000 */
.L_x_278:
[----:B------:R-:W3:Y:S01]  /*ea50*/  LDL.LU R10, [R1+0x1f8] ;  /* 0x0001f800010a7983 */ /* 0x000ee20000300800 */
[----:B0----5:R-:W-:Y:S01]  /*ea60*/  HADD2.F32 R11, -RZ, R23.H0_H0 ;  /* 0x20000017ff0b7230 */ /* 0x021fe20000004100 */
[----:B------:R-:W-:Y:S01]  /*ea70*/  ISETP.GT.AND P1, PT, R0, 0xf9, P0 ;  /* 0x000000f90000780c */ /* 0x000fe20000724270 */
[----:B------:R-:W-:Y:S01]  /*ea80*/  BSSY B1, `(.L_x_280) ;  /* 0x000000a000017945 */ /* 0x000fe20003800000 */
[----:B------:R-:W-:Y:S02]  /*ea90*/  IADD3 R167, P0, R3, 0x80, RZ ;  /* 0x0000008003a77810 */ /* 0x000fe40007f1e0ff */
[----:B------:R-:W-:-:S04]  /*eaa0*/  FMUL R11, R11, R16 ;  /* 0x000000100b0b7220 */ /* 0x000fc80000400000 */
[----:B---3--:R-:W-:-:S05]  /*eab0*/  FFMA R11, R10, R2, R11 ;  /* 0x000000020a0b7223 */ /* 0x008fca000000000b */
[----:B------:R-:W-:-:S04]  /*eac0*/  F2FP.F16.F32.PACK_AB R11, RZ, R11 ;  /* 0x0000000bff0b723e */ /* 0x000fc800000000ff */
[----:B------:R-:W-:Y:S01]  /*ead0*/  PRMT R3, R11, 0x7610, R3 ;  /* 0x000076100b037816 */ /* 0x000fe20000000003 */
[----:B------:R-:W-:-:S04]  /*eae0*/  IMAD.X R11, RZ, RZ, UR7, P0 ;  /* 0x00000007ff0b7e24 */ /* 0x000fc800080e06ff */
[----:B------:R0:W-:Y:S01]  /*eaf0*/  @P2 STG.E.U16 desc[UR36][R6.64+0x1f0], R3 ;  /* 0x0001f00306002986 */ /* 0x0001e2000c101524 */
[----:B------:R-:W-:Y:S05]  /*eb00*/  @!P1 BRA `(.L_x_281) ;  /* 0x0000000000049947 */ /* 0x000fea0003800000 */
[----:B------:R3:W5:Y:S02]  /*eb10*/  LDG.E.LTC128B.U16 R23, desc[UR36][R8.64+0x1f2] ;  /* 0x0001f22408177981 */ /* 0x000764000c1e1520 */
.L_x_281:
[----:B------:R-:W-:Y:S05]  /*eb20*/  BSYNC B1 ;  /* 0x0000000000017941 */ /* 0x000fea0003800000 */
.L_x_280:
[----:B------:R-:W4:Y:S01]  /*eb30*/  LDL.LU R10, [R1+0x1fc] ;  /* 0x0001fc00010a7983 */ /* 0x000f220000300800 */
[----:B0----5:R-:W-:Y:S01]  /*eb40*/  HADD2.F32 R3, -RZ, R23.H0_H0 ;  /* 0x20000017ff037230 */ /* 0x021fe20000004100 */
[----:B------:R-:W-:Y:S01]  /*eb50*/  ISETP.GT.AND P0, PT, R17, 0x80, PT ;  /* 0x000000801100780c */ /* 0x000fe20003f04270 */
[----:B--23--:R-:W-:-:S03]  /*eb60*/  IMAD R8, R11, R14, RZ ;  /* 0x0000000e0b087224 */ /* 0x00cfc600078e02ff */
[----:B------:R-:W-:Y:S01]  /*eb70*/  FMUL R3, R3, R16 ;  /* 0x0000001003037220 */ /* 0x000fe20000400000 */
[C---:B------:R-:W-:Y:S01]  /*eb80*/  IMAD R165, R167.reuse, R15, R8 ;  /* 0x0000000fa7a57224 */ /* 0x040fe200078e0208 */
[----:B------:R-:W-:Y:S01]  /*eb90*/  ISETP.GT.AND P4, PT, R0, RZ, P0 ;  /* 0x000000ff0000720c */ /* 0x000fe20000784270 */
[----:B------:R-:W-:-:S04]  /*eba0*/  IMAD.WIDE.U32 R8, R167, R14, R20 ;  /* 0x0000000ea7087225 */ /* 0x000fc800078e0014 */
[----:B------:R-:W-:Y:S02]  /*ebb0*/  IMAD.IADD R9, R9, 0x1, R165 ;  /* 0x0000000109097824 */ /* 0x000fe400078e02a5 */
[----:B----4-:R-:W-:Y:S01]  /*ebc0*/  FFMA R3, R10, R2, R3 ;  /* 0x000000020a037223 */ /* 0x010fe20000000003 */
[----:B------:R-:W-:-:S04]  /*ebd0*/  LEA R10, P2, R8, R12, 0x1 ;  /* 0x0000000c080a7211 */ /* 0x000fc800078408ff */
[----:B------:R-:W-:Y:S02]  /*ebe0*/  F2FP.F16.F32.PACK_AB R3, RZ, R3 ;  /* 0x00000003ff03723e */ /* 0x000fe400000000ff */
[--C-:B------:R-:W-:Y:S02]  /*ebf0*/  LEA.HI.X R11, R8, R13, R9.reuse, 0x1, P2 ;  /* 0x0000000d080b7211 */ /* 0x100fe400010f0c09 */
[----:B------:R-:W-:-:S05]  /*ec00*/  PRMT R9, R3, 0x7610, R9 ;  /* 0x0000761003097816 */ /* 0x000fca0000000009 */
[----:B------:R0:W-:Y:S04]  /*ec10*/  @P1 STG.E.U16 desc[UR36][R6.64+0x1f2], R9 ;  /* 0x0001f20906001986 */ /* 0x0001e8000c101524 */
[----:B------:R-:W2:Y:S01]  /*ec20*/  @P4 LDG.E.LTC128B.U16 R23, desc[UR36][R10.64] ;  /* 0x000000240a174981 */ /* 0x000ea2000c1e1520 */
[----:B-1----:R-:W-:Y:S01]  /*ec30*/  IMAD.U32 R159, RZ, RZ, UR8 ;  /* 0x00000008ff9f7e24 */ /* 0x002fe2000f8e00ff */
[----:B------:R-:W-:Y:S01]  /*ec40*/  MOV R164, UR9 ;  /* 0x0000000900a47c02 */ /* 0x000fe20008000f00 */
[----:B------:R-:W-:Y:S01]  /*ec50*/  IMAD.U32 R161, RZ, RZ, UR8 ;  /* 0x00000008ffa17e24 */ /* 0x000fe2000f8e00ff */
[----:B------:R-:W-:Y:S01]  /*ec60*/  ISETP.GT.AND P2, PT, R0, 0x1, P0 ;  /* 0x000000010000780c */ /* 0x000fe20000744270 */
[----:B------:R-:W-:Y:S01]  /*ec70*/  IMAD.SHL.U32 R159, R159, 0x100, RZ ;  /* 0x000001009f9f7824 */ /* 0x000fe200078e00ff */
[----:B------:R-:W-:Y:S01]  /*ec80*/  BSSY B1, `(.L_x_282) ;  /* 0x0000011000017945 */ /* 0x000fe20003800000 */
[----:B0-----:R-:W-:Y:S01]  /*ec90*/  IMAD.WIDE.U32 R8, R167, R14, R18 ;  /* 0x0000000ea7087225 */ /* 0x001fe200078e0012 */
[----:B------:R-:W-:-:S04]  /*eca0*/  SHF.L.U64.HI R161, R161, 0x8, R164 ;  /* 0x00000008a1a17819 */ /* 0x000fc800000102a4 */
[----:B------:R-:W-:-:S03]  /*ecb0*/  IADD3 R9, R165, R9, RZ ;  /* 0x00000009a5097210 */ /* 0x000fc60007ffe0ff */
[----:B------:R-:W-:Y:S01]  /*ecc0*/  IMAD.WIDE.U32 R162, R22, UR43, R8 ;  /* 0x0000002b16a27c25 */ /* 0x000fe2000f8e0008 */
[----:B------:R-:W-:-:S03]  /*ecd0*/  IADD3 R8, P1, R159, R4, RZ ;  /* 0x000000049f087210 */ /* 0x000fc60007f3e0ff */
[----:B------:R-:W-:Y:S01]  /*ece0*/  IMAD.IADD R7, R157, 0x1, R163 ;  /* 0x000000019d077824 */ /* 0x000fe200078e02a3 */
[----:B------:R-:W-:Y:S02]  /*ecf0*/  IADD3.X R9, R161, R5, RZ, P1, !PT ;  /* 0x00000005a1097210 */ /* 0x000fe40000ffe4ff */
[----:B------:R-:W-:-:S04]  /*ed00*/  LEA R6, P3, R162, R12, 0x1 ;  /* 0x0000000ca2067211 */ /* 0x000fc800078608ff */
[----:B------:R-:W-:Y:S01]  /*ed10*/  LEA.HI.X R7, R162, R13, R7, 0x1, P3 ;  /* 0x0000000da2077211 */ /* 0x000fe200018f0c07 */
[----:B--2---:R-:W-:-:S05]  /*ed20*/  HADD2.F32 R3, -RZ, R23.H0_H0 ;  /* 0x20000017ff037230 */ /* 0x004fca0000004100 */
[----:B------:R-:W-:-:S04]  /*ed30*/  FMUL R3, R3, R16 ;  /* 0x0000001003037220 */ /* 0x000fc80000400000 */
[----:B------:R-:W-:-:S05]  /*ed40*/  FFMA R3, R24, R2, R3 ;  /* 0x0000000218037223 */ /* 0x000fca0000000003 */
[----:B------:R-:W-:-:S05]  /*ed50*/  F2FP.F16.F32.PACK_AB R3, RZ, R3 ;  /* 0x00000003ff03723e */ /* 0x000fca00000000ff */
[----:B------:R0:W-:Y:S01]  /*ed60*/  @P4 STG.E.U16 desc[UR36][R8.64], R3 ;  /* 0x0000000308004986 */ /* 0x0001e2000c101524 */
[----:B------:R-:W-:Y:S05]  /*ed70*/  @!P2 BRA `(.L_x_283) ;  /* 0x000000000004a947 */ /* 0x000fea0003800000 */
[----:B------:R1:W5:Y:S02]  /*ed80*/  LDG.E.LTC128B.U16 R23, desc[UR36][R6.64+0x2] ;  /* 0x0000022406177981 */ /* 0x000364000c1e1520 */
.L_x_283:
[----:B------:R-:W-:Y:S05]  /*ed90*/  BSYNC B1 ;  /* 0x0000000000017941 */ /* 0x000fea0003800000 */
.L_x_282:
[----:B0----5:R-:W-:Y:S01]  /*eda0*/  HADD2.F32 R3, -RZ, R23.H0_H0 ;  /* 0x20000017ff037230 */ /* 0x021fe20000004100 */
[----:B------:R-:W-:Y:S01]  /*edb0*/  ISETP.GT.AND P1, PT, R17, 0x88, PT ;  /* 0x000000881100780c */ /* 0x000fe20003f24270 */
[----:B------:R-:W-:Y:S01]  /*edc0*/  IMAD.WIDE.U32 R14, R167, R14, R154 ;  /* 0x0000000ea70e7225 */ /* 0x000fe200078e009a */
[----:B------:R-:W-:Y:S03]  /*edd0*/  BSSY B1, `(.L_x_284) ;  /* 0x0000010000017945 */ /* 0x000fe60003800000 */
[----:B------:R-:W-:Y:S01]  /*ede0*/  FMUL R10, R3, R16 ;  /* 0x00000010030a7220 */ /* 0x000fe20000400000 */
[----:B------:R-:W-:Y:S01]  /*edf0*/  ISETP.GT.AND P3, PT, R0, RZ, P1 ;  /* 0x000000ff0000720c */ /* 0x000fe20000f64270 */
[----:B------:R-:W-:Y:S01]  /*ee00*/  IMAD.IADD R165, R165, 0x1, R15 ;  /* 0x00000001a5a57824 */ /* 0x000fe200078e020f */
[----:B------:R-:W-:Y:S01]  /*ee10*/  IADD3 R152, P4, R152, R14, RZ ;  /* 0x0000000e98987210 */ /* 0x000fe20007f9e0ff */
[----:B------:R-:W-:Y:S01]  /*ee20*/  FFMA R10, R25, R2, R10 ;  /* 0x00000002190a7223 */ /* 0x000fe2000000000a */
[----:B------:R-:W-:-:S03]  /*ee30*/  IADD3 R14, P5, R18, R14, RZ ;  /* 0x0000000e120e7210 */ /* 0x000fc60007fbe0ff */
[----:B------:R-:W-:Y:S01]  /*ee40*/  IMAD.X R20, R165, 0x1, R21, P4 ;  /* 0x00000001a5147824 */ /* 0x000fe200020e0615 */
[----:B------:R-:W-:Y:S02]  /*ee50*/  F2FP.F16.F32.PACK_AB R3, RZ, R10 ;  /* 0x0000000aff03723e */ /* 0x000fe400000000ff */
[C---:B------:R-:W-:Y:S02]  /*ee60*/  LEA R10, P4, R152.reuse, R12, 0x1 ;  /* 0x0000000c980a7211 */ /* 0x040fe400078808ff */
[----:B------:R-:W-:Y:S02]  /*ee70*/  PRMT R17, R3, 0x7610, R17 ;  /* 0x0000761003117816 */ /* 0x000fe40000000011 */
[----:B------:R-:W-:Y:S02]  /*ee80*/  LEA.HI.X R11, R152, R13, R20, 0x1, P4 ;  /* 0x0000000d980b7211 */ /* 0x000fe400020f0c14 */
[----:B------:R-:W-:Y:S01]  /*ee90*/  PRMT R3, R23, 0x7610, R3 ;  /* 0x0000761017037816 */ /* 0x000fe20000000003 */
[----:B------:R0:W-:Y:S01]  /*eea0*/  @P2 STG.E.U16 desc[UR36][R8.64+0x2], R17 ;  /* 0x0000021108002986 */ /* 0x0001e2000c101524 */
[----:B------:R-:W-:Y:S05]  /*eeb0*/  @!P3 BRA `(.L_x_285) ;  /* 0x000000000004b947 */ /* 0x000fea0003800000 */
[----:B------:R2:W5:Y:S02]  /*eec0*/  LDG.E.LTC128B.U16 R3, desc[UR36][R10.64] ;  /* 0x000000240a037981 */ /* 0x000564000c1e1520 */
.L_x_285:
[----:B------:R-:W-:Y:S05]  /*eed0*/  BSYNC B1 ;  /* 0x0000000000017941 */ /* 0x000fea0003800000 */
.L_x_284:
[----:B--2--5:R-:W-:Y:S01]  /*eee0*/  HADD2.F32 R11, -RZ, R3.H0_H0 ;  /* 0x20000003ff0b7230 */ /* 0x024fe20000004100 */
[----:B------:R-:W-:Y:S01]  /*eef0*/  IADD3.X R15, R19, R165, RZ, P5, !PT ;  /* 0x000000a5130f7210 */ /* 0x000fe20002ffe4ff */
[----:B------:R-:W-:Y:S01]  /*ef00*/  BSSY B1, `(.L_x_286) ;  /* 0x000000e000017945 */ /* 0x000fe20003800000 */
[----:B------:R-:W-:Y:S02]  /*ef10*/  IADD3 R10, P2, R8, R158, RZ ;  /* 0x0000009e080a7210 */ /* 0x000fe40007f5e0ff */
[----:B------:R-:W-:Y:S01]  /*ef20*/  FMUL R11, R11, R16 ;  /* 0x000000100b0b7220 */ /* 0x000fe20000400000 */
[----:B------:R-:W-:Y:S01]  /*ef30*/  IMAD.WIDE.U32 R22, R22, UR43, R14 ;  /* 0x0000002b16167c25 */ /* 0x000fe2000f8e000e */
[----:B------:R-:W-:-:S03]  /*ef40*/  ISETP.GT.AND P5, PT, R0, 0x1, P1 ;  /* 0x000000010000780c */ /* 0x000fc60000fa4270 */
[----:B------:R-:W-:Y:S01]  /*ef50*/  FFMA R11, R26, R2, R11 ;  /* 0x000000021a0b7223 */ /* 0x000fe2000000000b */
[----:B------:R-:W-:Y:S01]  /*ef60*/  IMAD.IADD R157, R157, 0x1, R23 ;  /* 0x000000019d9d7824 */ /* 0x000fe200078e0217 */
[----:B------:R-:W-:-:S03]  /*ef70*/  LEA R12, P4, R22, R12, 0x1 ;  /* 0x0000000c160c7211 */ /* 0x000fc600078808ff */
[----:B------:R-:W-:Y:S01]  /*ef80*/  F2FP.F16.F32.PACK_AB R14, RZ, R11 ;  /* 0x0000000bff0e723e */ /* 0x000fe200000000ff */
[----:B------:R-:W-:Y:S01]  /*ef90*/  IMAD.X R11, R9, 0x1, R156, P2 ;  /* 0x00000001090b7824 */ /* 0x000fe200010e069c */
[----:B------:R-:W-:-:S04]  /*efa0*/  LEA.HI.X R13, R22, R13, R157, 0x1, P4 ;  /* 0x0000000d160d7211 */ /* 0x000fc800020f0c9d */
[----:B------:R2:W-:Y:S01]  /*efb0*/  @P3 STG.E.U16 desc[UR36][R10.64], R14 ;  /* 0x0000000e0a003986 */ /* 0x0005e2000c101524 */
[----:B------:R-:W-:Y:S05]  /*efc0*/  @!P5 BRA `(.L_x_287) ;  /* 0x000000000004d947 */ /* 0x000fea0003800000 */
[----:B------:R3:W5:Y:S02]  /*efd0*/  LDG.E.LTC128B.U16 R3, desc[UR36][R12.64+0x2] ;  /* 0x000002240c037981 */ /* 0x000764000c1e1520 */
.L_x_287:
[----:B------:R-:W-:Y:S05]  /*efe0*/  BSYNC B1 ;  /* 0x0000000000017941 */ /* 0x000fea0003800000 */
.L_x_286:
[----:B-----5:R-:W-:Y:S01]  /*eff0*/  HADD2.F32 R15, -RZ, R3.H0_H0 ;  /* 0x20000003ff0f7230 */ /* 0x020fe20000004100 */
[----:B------:R-:W-:Y:S01]  /*f000*/  ISETP.GT.AND P2, PT, R0, 0x8, P0 ;  /* 0x000000080000780c */ /* 0x000fe20000744270 */
[----:B------:R-:W-:Y:S03]  /*f010*/  BSSY B1, `(.L_x_288) ;  /* 0x0000007000017945 */ /* 0x000fe60003800000 */
[----:B--2---:R-:W-:-:S04]  /*f020*/  FMUL R14, R15, R16 ;  /* 0x000000100f0e7220 */ /* 0x004fc80000400000 */
[----:B------:R-:W-:-:S05]  /*f030*/  FFMA R14, R27, R2, R14 ;  /* 0x000000021b0e7223 */ /* 0x000fca000000000e */
[----:B------:R-:W-:-:S05]  /*f040*/  F2FP.F16.F32.PACK_AB R14, RZ, R14 ;  /* 0x0000000eff0e723e */ /* 0x000fca00000000ff */
[----:B------:R2:W-:Y:S01]  /*f050*/  @P5 STG.E.U16 desc[UR36][R10.64+0x2], R14 ;  /* 0x0000020e0a005986 */ /* 0x0005e2000c101524 */
[----:B------:R-:W-:Y:S05]  /*f060*/  @!P2 BRA `(.L_x_289) ;  /* 0x000000000004a947 */ /* 0x000fea0003800000 */
[----:B------:R4:W5:Y:S02]  /*f070*/  LDG.E.LTC128B.U16 R3, desc[UR36][R6.64+0x10] ;  /* 0x0000102406037981 */ /* 0x000964000c1e1520 */
.L_x_289:
[----:B------:R-:W-:Y:S05]  /*f080*/  BSYNC B1 ;  /* 0x0000000000017941 */ /* 0x000fea0003800000 */
.L_x_288:
[----:B--2--5:R-:W-:Y:S01]  /*f090*/  HADD2.F32 R11, -RZ, R3.H0_H0 ;  /* 0x20000003ff0b7230 */ /* 0x024fe20000004100 */
[----:B------:R-:W-:Y:S01]  /*f0a0*/  ISETP.GT.AND P3, PT, R0, 0x9, P0 ;  /* 0x000000090000780c */ /* 0x000fe20000764270 */
[----:B------:R-:W-:Y:S03]  /*f0b0*/  BSSY B1, `(.L_x_290) ;  /* 0x0000007000017945 */ /* 0x000fe60003800000 */
[----:B------:R-:W-:-:S04]  /*f0c0*/  FMUL R11, R11, R16 ;  /* 0x000000100b0b7220 */ /* 0x000fc80000400000 */
[----:B------:R-:W-:-:S05]  /*f0d0*/  FFMA R11, R28, R2, R11 ;  /* 0x000000021c0b7223 */ /* 0x000fca000000000b */
[----:B------:R-:W-:-:S05]  /*f0e0*/  F2FP.F16.F32.PACK_AB R11, RZ, R11 ;  /* 0x0000000bff0b723e */ /* 0x000fca00000000ff */
[----:B------:R2:W-:Y:S01]  /*f0f0*/  @P2 STG.E.U16 desc[UR36][R8.64+0x10], R11 ;  /* 0x0000100b08002986 */ /* 0x0005e2000c101524 */
[----:B------:R-:W-:Y:S05]  /*f100*/  @!P3 BRA `(.L_x_291) ;  /* 0x000000000004b947 */ /* 0x000fea0003800000 */
[----:B------:R0:W5:Y:S02]  /*f110*/  LDG.E.LTC128B.U16 R3, desc[UR36][R6.64+0x12] ;  /* 0x0000122406037981 */ /* 0x000164000c1e1520 */
.L_x_291:
[----:B------:R-:W-:Y:S05]  /*f120*/  BSYNC B1 ;  /* 0x0000000000017941 */ /* 0x000fea0003800000 */
.L_x_290:
        /* <DEDUP_REMOVED lines=9> */
.L_x_293:
[----:B------:R-:W-:Y:S05]  /*f1c0*/  BSYNC B1 ;  /* 0x0000000000017941 */ /* 0x000fea0003800000 */
.L_x_292:
[----:B-----5:R-:W-:Y:S01]  /*f1d0*/  HADD2.F32 R11, -RZ, R3.H0_H0 ;  /* 0x20000003ff0b7230 */ /* 0x020fe20000004100 */
[----:B--2---:R-:W-:Y:S01]  /*f1e0*/  IADD3 R10, P3, R158, R8, RZ ;  /* 0x000000089e0a7210 */ /* 0x004fe20007f7e0ff */
[----:B------:R-:W-:Y:S01]  /*f1f0*/  BSSY B1, `(.L_x_294) ;  /* 0x0000009000017945 */ /* 0x000fe20003800000 */
[----:B------:R-:W-:Y:S02]  /*f200*/  ISETP.GT.AND P2, PT, R0, 0x9, P1 ;  /* 0x000000090000780c */ /* 0x000fe40000f44270 */
[----:B------:R-:W-:-:S04]  /*f210*/  FMUL R11, R11, R16 ;  /* 0x000000100b0b7220 */ /* 0x000fc80000400000 */
[----:B------:R-:W-:-:S05]  /*f220*/  FFMA R11, R30, R2, R11 ;  /* 0x000000021e0b7223 */ /* 0x000fca000000000b */
[----:B------:R-:W-:Y:S02]  /*f230*/  F2FP.F16.F32.PACK_AB R14, RZ, R11 ;  /* 0x0000000bff0e723e */ /* 0x000fe400000000ff */
[----:B------:R-:W-:-:S05]  /*f240*/  IADD3.X R11, R156, R9, RZ, P3, !PT ;  /* 0x000000099c0b7210 */ /* 0x000fca0001ffe4ff */
[----:B------:R2:W-:Y:S01]  /*f250*/  @P4 STG.E.U16 desc[UR36][R10.64+0x10], R14 ;  /* 0x0000100e0a004986 */ /* 0x0005e2000c101524 */
[----:B------:R-:W-:Y:S05]  /*f260*/  @!P2 BRA `(.L_x_295) ;  /* 0x000000000004a947 */ /* 0x000fea0003800000 */
[----:B------:R0:W5:Y:S02]  /*f270*/  LDG.E.LTC128B.U16 R3, desc[UR36][R12.64+0x12] ;  /* 0x000012240c037981 */ /* 0x000164000c1e1520 */
.L_x_295:
[----:B------:R-:W-:Y:S05]  /*f280*/  BSYNC B1 ;  /* 0x0000000000017941 */ /* 0x000fea0003800000 */
.L_x_294:
[----:B--2--5:R-:W-:Y:S01]  /*f290*/  HADD2.F32 R11, -RZ, R3.H0_H0 ;  /* 0x20000003ff0b7230 */ /* 0x024fe20000004100 */
[----:B------:R-:W-:Y:S01]  /*f2a0*/  IADD3 R158, P3, P4, R158, R4, R159 ;  /* 0x000000049e9e7210 */ /* 0x000fe20007c7e09f */
[----:B------:R-:W-:Y:S01]  /*f2b0*/  BSSY B1, `(.L_x_296) ;  /* 0x0000009000017945 */ /* 0x000fe20003800000 */
[----:B------:R-:W-:Y:S02]  /*f2c0*/  ISETP.GT.AND P5, PT, R0, 0x10, P0 ;  /* 0x000000100000780c */ /* 0x000fe400007a4270 */
[----:B------:R-:W-:Y:S01]  /*f2d0*/  FMUL R10, R11, R16 ;  /* 0x000000100b0a7220 */ /* 0x000fe20000400000 */
[----:B------:R-:W-:-:S03]  /*f2e0*/  IADD3.X R159, R156, R5, R161, P3, P4 ;  /* 0x000000059c9f7210 */ /* 0x000fc60001fe84a1 */
[----:B------:R-:W-:-:S05]  /*f2f0*/  FFMA R10, R31, R2, R10 ;  /* 0x000000021f0a7223 */ /* 0x000fca000000000a */
[----:B------:R-:W-:-:S05]  /*f300*/  F2FP.F16.F32.PACK_AB R10, RZ, R10 ;  /* 0x0000000aff0a723e */ /* 0x000fca00000000ff */
[----:B------:R2:W-:Y:S01]  /*f310*/  @P2 STG.E.U16 desc[UR36][R158.64+0x12], R10 ;  /* 0x0000120a9e002986 */ /* 0x0005e2000c101524 */
[----:B------:R-:W-:Y:S05]  /*f320*/  @!P5 BRA `(.L_x_297) ;  /* 0x000000000004d947 */ /* 0x000fea0003800000 */
[----:B------:R0:W5:Y:S02]  /*f330*/  LDG.E.LTC128B.U16 R3, desc[UR36][R6.64+0x20] ;  /* 0x0000202406037981 */ /* 0x000164000c1e1520 */
.L_x_297:
[----:B------:R-:W-:Y:S05]  /*f340*/  BSYNC B1 ;  /* 0x0000000000017941 */ /* 0x000fea0003800000 */
.L_x_296:
[----:B-----5:R-:W-:Y:S01]  /*f350*/  HADD2.F32 R5, -RZ, R3.H0_H0 ;  /* 0x20000003ff057230 */ /* 0x020fe20000004100 */
        /* <DEDUP_REMOVED lines=8> */
.L_x_299:
[----:B------:R-:W-:Y:S05]  /*f3e0*/  BSYNC B1 ;  /* 0x0000000000017941 */ /* 0x000fea0003800000 */
.L_x_298:
[----:B0----5:R-:W-:Y:S01]  /*f3f0*/  HADD2.F32 R5, -RZ, R3.H0_H0 ;  /* 0x20000003ff057230 */ /* 0x021fe20000004100 */
        /* <DEDUP_REMOVED lines=8> */
.L_x_301:
[----:B------:R-:W-:Y:S05]  /*f480*/  BSYNC B1 ;  /* 0x0000000000017941 */ /* 0x000fea0003800000 */
.L_x_300:
[----:B-----5:R-:W-:Y:S01]  /*f490*/  HADD2.F32 R5, -RZ, R3.H0_H0 ;  /* 0x20000003ff057230 */ /* 0x020fe20000004100 */
[----:B------:R-:W-:Y:S01]  /*f4a0*/  ISETP.GT.AND P2, PT, R0, 0x11, P1 ;  /* 0x000000110000780c */ /* 0x000fe20000f44270 */
[----:B0-----:R-:W-:Y:S01]  /*f4b0*/  @P3 IMAD.MOV.U32 R4, RZ, RZ, R158 ;  /* 0x000000ffff043224 */ /* 0x001fe200078e009e */
[----:B------:R-:W-:Y:S02]  /*f4c0*/  BSSY B1, `(.L_x_302) ;  /* 0x0000009000017945 */ /* 0x000fe40003800000 */
[----:B------:R-:W-:-:S04]  /*f4d0*/  FMUL R5, R5, R16 ;  /* 0x0000001005057220 */ /* 0x000fc80000400000 */
[----:B------:R-:W-:-:S05]  /*f4e0*/  FFMA R5, R34, R2, R5 ;  /* 0x0000000222057223 */ /* 0x000fca0000000005 */
[----:B------:R-:W-:-:S04]  /*f4f0*/  F2FP.F16.F32.PACK_AB R5, RZ, R5 ;  /* 0x00000005ff05723e */ /* 0x000fc800000000ff */
[----:B--2---:R-:W-:Y:S01]  /*f500*/  PRMT R10, R5, 0x7610, R10 ;  /* 0x00007610050a7816 */ /* 0x004fe2000000000a */
[----:B------:R-:W-:-:S05]  /*f510*/  @P3 IMAD.MOV.U32 R5, RZ, RZ, R159 ;  /* 0x000000ffff053224 */ /* 0x000fca00078e009f */
[----:B------:R0:W-:Y:S01]  /*f520*/  @P3 STG.E.U16 desc[UR36][R4.64+0x20], R10 ;  /* 0x0000200a04003986 */ /* 0x0001e2000c101524 */
[----:B------:R-:W-:Y:S05]  /*f530*/  @!P2 BRA `(.L_x_303) ;  /* 0x000000000004a947 */ /* 0x000fea0003800000 */
[----:B------:R2:W5:Y:S02]  /*f540*/  LDG.E.LTC128B.U16 R3, desc[UR36][R12.64+0x22] ;  /* 0x000022240c037981 */ /* 0x000564000c1e1520 */
.L_x_303:
[----:B------:R-:W-:Y:S05]  /*f550*/  BSYNC B1 ;  /* 0x0000000000017941 */ /* 0x000fea0003800000 */
.L_x_302:
[----:B0----5:R-:W-:Y:S01]  /*f560*/  HADD2.F32 R5, -RZ, R3.H0_H0 ;  /* 0x20000003ff057230 */ /* 0x021fe20000004100 */
[----:B------:R-:W-:Y:S01]  /*f570*/  ISETP.GT.AND P3, PT, R0, 0x18, P0 ;  /* 0x000000180000780c */ /* 0x000fe20000764270 */
[----:B------:R-:W-:Y:S03]  /*f580*/  BSSY B1, `(.L_x_304) ;  /* 0x000000a000017945 */ /* 0x000fe60003800000 */
[----:B------:R-:W-:Y:S01]  /*f590*/  FMUL R4, R5, R16 ;  /* 0x0000001005047220 */ /* 0x000fe20000400000 */
[----:B------:R-:W-:-:S03]  /*f5a0*/  @P2 IMAD.MOV.U32 R5, RZ, RZ, R159 ;  /* 0x000000ffff052224 */ /* 0x000fc600078e009f */
[----:B------:R-:W-:-:S05]  /*f5b0*/  FFMA R4, R35, R2, R4 ;  /* 0x0000000223047223 */ /* 0x000fca0000000004 */
[----:B------:R-:W-:-:S04]  /*f5c0*/  F2FP.F16.F32.PACK_AB R4, RZ, R4 ;  /* 0x00000004ff04723e */ /* 0x000fc800000000ff */
[----:B------:R-:W-:Y:S02]  /*f5d0*/  PRMT R10, R4, 0x7610, R10 ;  /* 0x00007610040a7816 */ /* 0x000fe4000000000a */
[----:B------:R-:W-:-:S05]  /*f5e0*/  @P2 MOV R4, R158 ;  /* 0x0000009e00042202 */ /* 0x000fca0000000f00 */
[----:B------:R0:W-:Y:S01]  /*f5f0*/  @P2 STG.E.U16 desc[UR36][R4.64+0x22], R10 ;  /* 0x0000220a04002986 */ /* 0x0001e2000c101524 */
[----:B------:R-:W-:Y:S05]  /*f600*/  @!P3 BRA `(.L_x_305) ;  /* 0x000000000004b947 */ /* 0x000fea0003800000 */
[----:B------:R0:W5:Y:S02]  /*f610*/  LDG.E.LTC128B.U16 R3, desc[UR36][R6.64+0x30] ;  /* 0x0000302406037981 */ /* 0x000164000c1e1520 */
.L_x_305:
[----:B------:R-:W-:Y:S05]  /*f620*/  BSYNC B1 ;  /* 0x0000000000017941 */ /* 0x000fea0003800000 */
.L_x_304:
        /* <DEDUP_REMOVED lines=9> */
.L_x_307:
[----:B------:R-:W-:Y:S05]  /*f6c0*/  BSYNC B1 ;  /* 0x0000000000017941 */ /* 0x000fea0003800000 */
.L_x_306:
        /* <DEDUP_REMOVED lines=9> */
.L_x_309:
[----:B------:R-:W-:Y:S05]  /*f760*/  BSYNC B1 ;  /* 0x0000000000017941 */ /* 0x000fea0003800000 */
.L_x_308:
[----:B-----5:R-:W-:Y:S01]  /*f770*/  HADD2.F32 R5, -RZ, R3.H0_H0 ;  /* 0x20000003ff057230 */ /* 0x020fe20000004100 */
[----:B------:R-:W-:Y:S01]  /*f780*/  ISETP.GT.AND P2, PT, R0, 0x19, P1 ;  /* 0x000000190000780c */ /* 0x000fe20000f44270 */
[----:B0-----:R-:W-:Y:S01]  /*f790*/  @P3 IMAD.MOV.U32 R4, RZ, RZ, R158 ;  /* 0x000000ffff043224 */ /* 0x001fe200078e009e */
[----:B------:R-:W-:Y:S02]  /*f7a0*/  BSSY B1, `(.L_x_310) ;  /* 0x0000009000017945 */ /* 0x000fe40003800000 */
[----:B------:R-:W-:-:S04]  /*f7b0*/  FMUL R5, R5, R16 ;  /* 0x0000001005057220 */ /* 0x000fc80000400000 */
[----:B------:R-:W-:-:S05]  /*f7c0*/  FFMA R5, R38, R2, R5 ;  /* 0x0000000226057223 */ /* 0x000fca0000000005 */
[----:B------:R-:W-:-:S04]  /*f7d0*/  F2FP.F16.F32.PACK_AB R5, RZ, R5 ;  /* 0x00000005ff05723e */ /* 0x000fc800000000ff */
[----:B------:R-:W-:Y:S02]  /*f7e0*/  PRMT R10, R5, 0x7610, R10 ;  /* 0x00007610050a7816 */ /* 0x000fe4000000000a */
[----:B------:R-:W-:-:S05]  /*f7f0*/  @P3 MOV R5, R159 ;  /* 0x0000009f00053202 */ /* 0x000fca0000000f00 */
[----:B------:R0:W-:Y:S01]  /*f800*/  @P3 STG.E.U16 desc[UR36][R4.64+0x30], R10 ;  /* 0x0000300a04003986 */ /* 0x0001e2000c101524 */
[----:B------:R-:W-:Y:S05]  /*f810*/  @!P2 BRA `(.L_x_311) ;  /* 0x000000000004a947 */ /* 0x000fea0003800000 */
[----:B------:R0:W5:Y:S02]  /*f820*/  LDG.E.LTC128B.U16 R3, desc[UR36][R12.64+0x32] ;  /* 0x000032240c037981 */ /* 0x000164000c1e1520 */
.L_x_311:
[----:B------:R-:W-:Y:S05]  /*f830*/  BSYNC B1 ;  /* 0x0000000000017941 */ /* 0x000fea0003800000 */
.L_x_310:
[----:B0----5:R-:W-:Y:S01]  /*f840*/  HADD2.F32 R5, -RZ, R3.H0_H0 ;  /* 0x20000003ff057230 */ /* 0x021fe20000004100 */
[----:B------:R-:W-:Y:S01]  /*f850*/  ISETP.GT.AND P3, PT, R0, 0x20, P0 ;  /* 0x000000200000780c */ /* 0x000fe20000764270 */
[----:B------:R-:W-:Y:S03]  /*f860*/  BSSY B1, `(.L_x_312) ;  /* 0x000000a000017945 */ /* 0x000fe60003800000 */
[----:B------:R-:W-:Y:S01]  /*f870*/  FMUL R4, R5, R16 ;  /* 0x0000001005047220 */ /* 0x000fe20000400000 */
[----:B------:R-:W-:-:S03]  /*f880*/  @P2 IMAD.MOV.U32 R5, RZ, RZ, R159 ;  /* 0x000000ffff052224 */ /* 0x000fc600078e009f */
[----:B------:R-:W-:-:S05]  /*f890*/  FFMA R4, R39, R2, R4 ;  /* 0x0000000227047223 */ /* 0x000fca0000000004 */
[----:B------:R-:W-:-:S04]  /*f8a0*/  F2FP.F16.F32.PACK_AB R4, RZ, R4 ;  /* 0x00000004ff04723e */ /* 0x000fc800000000ff */
[----:B------:R-:W-:Y:S01]  /*f8b0*/  PRMT R10, R4, 0x7610, R10 ;  /* 0x00007610040a7816 */ /* 0x000fe2000000000a */
[----:B------:R-:W-:-:S05]  /*f8c0*/  @P2 IMAD.MOV.U32 R4, RZ, RZ, R158 ;  /* 0x000000ffff042224 */ /* 0x000fca00078e009e */
[----:B------:R0:W-:Y:S01]  /*f8d0*/  @P2 STG.E.U16 desc[UR36][R4.64+0x32], R10 ;  /* 0x0000320a04002986 */ /* 0x0001e2000c101524 */
[----:B------:R-:W-:Y:S05]  /*f8e0*/  @!P3 BRA `(.L_x_313) ;  /* 0x000000000004b947 */ /* 0x000fea0003800000 */
[----:B------:R0:W5:Y:S02]  /*f8f0*/  LDG.E.LTC128B.U16 R3, desc[UR36][R6.64+0x40] ;  /* 0x0000402406037981 */ /* 0x000164000c1e1520 */
.L_x_313:
[----:B------:R-:W-:Y:S05]  /*f900*/  BSYNC B1 ;  /* 0x0000000000017941 */ /* 0x000fea0003800000 */
.L_x_312:
        /* <DEDUP_REMOVED lines=9> */
.L_x_315:
[----:B------:R-:W-:Y:S05]  /*f9a0*/  BSYNC B1 ;  /* 0x0000000000017941 */ /* 0x000fea0003800000 */
.L_x_314:
        /* <DEDUP_REMOVED lines=9> */
.L_x_317:
[----:B------:R-:W-:Y:S05]  /*fa40*/  BSYNC B1 ;  /* 0x0000000000017941 */ /* 0x000fea0003800000 */
.L_x_316:
[----:B-----5:R-:W-:Y:S01]  /*fa50*/  HADD2.F32 R5, -RZ, R3.H0_H0 ;  /* 0x20000003ff057230 */ /* 0x020fe20000004100 */
[----:B0-----:R-:W-:Y:S01]  /*fa60*/  @P3 MOV R4, R158 ;  /* 0x0000009e00043202 */ /* 0x001fe20000000f00 */
[----:B------:R-:W-:Y:S01]  /*fa70*/  BSSY B1, `(.L_x_318) ;  /* 0x000000a000017945 */ /* 0x000fe20003800000 */
[----:B------:R-:W-:Y:S02]  /*fa80*/  ISETP.GT.AND P2, PT, R0, 0x21, P1 ;  /* 0x000000210000780c */ /* 0x000fe40000f44270 */
[----:B------:R-:W-:-:S04]  /*fa90*/  FMUL R5, R5, R16 ;  /* 0x0000001005057220 */ /* 0x000fc80000400000 */
[----:B------:R-:W-:-:S05]  /*faa0*/  FFMA R5, R42, R2, R5 ;  /* 0x000000022a057223 */ /* 0x000fca0000000005 */
[----:B------:R-:W-:-:S04]  /*fab0*/  F2FP.F16.F32.PACK_AB R5, RZ, R5 ;  /* 0x00000005ff05723e */ /* 0x000fc800000000ff */
[----:B------:R-:W-:Y:S01]  /*fac0*/  PRMT R10, R5, 0x7610, R10 ;  /* 0x00007610050a7816 */ /* 0x000fe2000000000a */
[----:B------:R-:W-:-:S05]  /*fad0*/  @P3 IMAD.MOV.U32 R5, RZ, RZ, R159 ;  /* 0x000000ffff053224 */ /* 0x000fca00078e009f */
[----:B------:R0:W-:Y:S01]  /*fae0*/  @P3 STG.E.U16 desc[UR36][R4.64+0x40], R10 ;  /* 0x0000400a04003986 */ /* 0x0001e2000c101524 */
[----:B------:R-:W-:Y:S05]  /*faf0*/  @!P2 BRA `(.L_x_319) ;  /* 0x000000000004a947 */ /* 0x000fea0003800000 */
[----:B------:R0:W5:Y:S02]  /*fb00*/  LDG.E.LTC128B.U16 R3, desc[UR36][R12.64+0x42] ;  /* 0x000042240c037981 */ /* 0x000164000c1e1520 */
.L_x_319:
[----:B------:R-:W-:Y:S05]  /*fb10*/  BSYNC B1 ;  /* 0x0000000000017941 */ /* 0x000fea0003800000 */
.L_x_318:
[----:B0----5:R-:W-:Y:S01]  /*fb20*/  HADD2.F32 R5, -RZ, R3.H0_H0 ;  /* 0x20000003ff057230 */ /* 0x021fe20000004100 */
[----:B------:R-:W-:Y:S01]  /*fb30*/  ISETP.GT.AND P3, PT, R0, 0x28, P0 ;  /* 0x000000280000780c */ /* 0x000fe20000764270 */
[----:B------:R-:W-:Y:S03]  /*fb40*/  BSSY B1, `(.L_x_320) ;  /* 0x000000a000017945 */ /* 0x000fe60003800000 */
[----:B------:R-:W-:Y:S01]  /*fb50*/  FMUL R4, R5, R16 ;  /* 0x0000001005047220 */ /* 0x000fe20000400000 */
[----:B------:R-:W-:-:S03]  /*fb60*/  @P2 MOV R5, R159 ;  /* 0x0000009f00052202 */ /* 0x000fc60000000f00 */
[----:B------:R-:W-:-:S05]  /*fb70*/  FFMA R4, R43, R2, R4 ;  /* 0x000000022b047223 */ /* 0x000fca0000000004 */
[----:B------:R-:W-:-:S04]  /*fb80*/  F2FP.F16.F32.PACK_AB R4, RZ, R4 ;  /* 0x00000004ff04723e */ /* 0x000fc800000000ff */
[----:B------:R-:W-:Y:S01]  /*fb90*/  PRMT R10, R4, 0x7610, R10 ;  /* 0x00007610040a7816 */ /* 0x000fe2000000000a */
[----:B------:R-:W-:-:S05]  /*fba0*/  @P2 IMAD.MOV.U32 R4, RZ, RZ, R158 ;  /* 0x000000ffff042224 */ /* 0x000fca00078e009e */
[----:B------:R0:W-:Y:S01]  /*fbb0*/  @P2 STG.E.U16 desc[UR36][R4.64+0x42], R10 ;  /* 0x0000420a04002986 */ /* 0x0001e2000c101524 */
[----:B------:R-:W-:Y:S05]  /*fbc0*/  @!P3 BRA `(.L_x_321) ;  /* 0x000000000004b947 */ /* 0x000fea0003800000 */
[----:B------:R0:W5:Y:S02]  /*fbd0*/  LDG.E.LTC128B.U16 R3, desc[UR36][R6.64+0x50] ;  /* 0x0000502406037981 */ /* 0x000164000c1e1520 */
.L_x_321:
[----:B------:R-:W-:Y:S05]  /*fbe0*/  BSYNC B1 ;  /* 0x0000000000017941 */ /* 0x000fea0003800000 */
.L_x_320:
        /* <DEDUP_REMOVED lines=9> */
.L_x_323:
[----:B------:R-:W-:Y:S05]  /*fc80*/  BSYNC B1 ;  /* 0x0000000000017941 */ /* 0x000fea0003800000 */
.L_x_322:
        /* <DEDUP_REMOVED lines=9> */
.L_x_325:
[----:B------:R-:W-:Y:S05]  /*fd20*/  BSYNC B1 ;  /* 0x0000000000017941 */ /* 0x000fea0003800000 */
.L_x_324:
[----:B-----5:R-:W-:Y:S01]  /*fd30*/  HADD2.F32 R5, -RZ, R3.H0_H0 ;  /* 0x20000003ff057230 */ /* 0x020fe20000004100 */
[----:B------:R-:W-:Y:S01]  /*fd40*/  ISETP.GT.AND P2, PT, R0, 0x29, P1 ;  /* 0x000000290000780c */ /* 0x000fe20000f44270 */
[----:B0-----:R-:W-:Y:S01]  /*fd50*/  @P3 IMAD.MOV.U32 R4, RZ, RZ, R158 ;  /* 0x000000ffff043224 */ /* 0x001fe200078e009e */
[----:B------:R-:W-:Y:S02]  /*fd60*/  BSSY B1, `(.L_x_326) ;  /* 0x0000009000017945 */ /* 0x000fe40003800000 */
        /* <DEDUP_REMOVED lines=8> */
.L_x_327:
[----:B------:R-:W-:Y:S05]  /*fdf0*/  BSYNC B1 ;  /* 0x0000000000017941 */ /* 0x000fea0003800000 */
.L_x_326:
        /* <DEDUP_REMOVED lines=12> */
.L_x_329:
[----:B------:R-:W-:Y:S05]  /*fec0*/  BSYNC B1 ;  /* 0x0000000000017941 */ /* 0x000fea0003800000 */
.L_x_328:
        /* <DEDUP_REMOVED lines=9> */
.L_x_331:
[----:B------:R-:W-:Y:S05]  /*ff60*/  BSYNC B1 ;  /* 0x0000000000017941 */ /* 0x000fea0003800000 */
.L_x_330:
        /* <DEDUP_REMOVED lines=9> */
.L_x_333:
[----:B------:R-:W-:Y:S05]  /*10000*/  BSYNC B1 ;  /* 0x0000000000017941 */ /* 0x000fea0003800000 */
.L_x_332:
        /* <DEDUP_REMOVED lines=12> */
.L_x_335:
[----:B------:R-:W-:Y:S05]  /*100d0*/  BSYNC B1 ;  /* 0x0000000000017941 */ /* 0x000fea0003800000 */
.L_x_334:
        /* <DEDUP_REMOVED lines=12> */
.L_x_337:
[----:B------:R-:W-:Y:S05]  /*101a0*/  BSYNC B1 ;  /* 0x0000000000017941 */ /* 0x000fea0003800000 */
.L_x_336:
        /* <DEDUP_REMOVED lines=9> */
.L_x_339:
[----:B------:R-:W-:Y:S05]  /*10240*/  BSYNC B1 ;  /* 0x0000000000017941 */ /* 0x000fea0003800000 */
.L_x_338:
        /* <DEDUP_REMOVED lines=9> */
.L_x_341:
[----:B------:R-:W-:Y:S05]  /*102e0*/  BSYNC B1 ;  /* 0x0000000000017941 */ /* 0x000fea0003800000 */
.L_x_340:
        /* <DEDUP_REMOVED lines=12> */
.L_x_343:
[----:B------:R-:W-:Y:S05]  /*103b0*/  BSYNC B1 ;  /* 0x0000000000017941 */ /* 0x000fea0003800000 */
.L_x_342:
        /* <DEDUP_REMOVED lines=12> */
.L_x_345:
[----:B------:R-:W-:Y:S05]  /*10480*/  BSYNC B1 ;  /* 0x0000000000017941 */ /* 0x000fea0003800000 */
.L_x_344:
        /* <DEDUP_REMOVED lines=9> */
.L_x_347:
[----:B------:R-:W-:Y:S05]  /*10520*/  BSYNC B1 ;  /* 0x0000000000017941 */ /* 0x000fea0003800000 */
.L_x_346:
        /* <DEDUP_REMOVED lines=9> */
.L_x_349:
[----:B------:R-:W-:Y:S05]  /*105c0*/  BSYNC B1 ;  /* 0x0000000000017941 */ /* 0x000fea0003800000 */
.L_x_348:
        /* <DEDUP_REMOVED lines=12> */
.L_x_351:
[----:B------:R-:W-:Y:S05]  /*10690*/  BSYNC B1 ;  /* 0x0000000000017941 */ /* 0x000fea0003800000 */
.L_x_350:
        /* <DEDUP_REMOVED lines=12> */
.L_x_353:
[----:B------:R-:W-:Y:S05]  /*10760*/  BSYNC B1 ;  /* 0x0000000000017941 */ /* 0x000fea0003800000 */
.L_x_352:
        /* <DEDUP_REMOVED lines=9> */
.L_x_355:
[----:B------:R-:W-:Y:S05]  /*10800*/  BSYNC B1 ;  /* 0x0000000000017941 */ /* 0x000fea0003800000 */
.L_x_354:
        /* <DEDUP_REMOVED lines=9> */
.L_x_357:
[----:B------:R-:W-:Y:S05]  /*108a0*/  BSYNC B1 ;  /* 0x0000000000017941 */ /* 0x000fea0003800000 */
.L_x_356:
        /* <DEDUP_REMOVED lines=12> */
.L_x_359:
[----:B------:R-:W-:Y:S05]  /*10970*/  BSYNC B1 ;  /* 0x0000000000017941 */ /* 0x000fea0003800000 */
.L_x_358:
        /* <DEDUP_REMOVED lines=12> */
.L_x_361:
[----:B------:R-:W-:Y:S05]  /*10a40*/  BSYNC B1 ;  /* 0x0000000000017941 */ /* 0x000fea0003800000 */
.L_x_360:
        /* <DEDUP_REMOVED lines=9> */
.L_x_363:
[----:B------:R-:W-:Y:S05]  /*10ae0*/  BSYNC B1 ;  /* 0x0000000000017941 */ /* 0x000fea0003800000 */
.L_x_362:
        /* <DEDUP_REMOVED lines=9> */
.L_x_365:
[----:B------:R-:W-:Y:S05]  /*10b80*/  BSYNC B1 ;  /* 0x0000000000017941 */ /* 0x000fea0003800000 */
.L_x_364:
        /* <DEDUP_REMOVED lines=12> */
.L_x_367:
[----:B------:R-:W-:Y:S05]  /*10c50*/  BSYNC B1 ;  /* 0x0000000000017941 */ /* 0x000fea0003800000 */
.L_x_366:
        /* <DEDUP_REMOVED lines=12> */
.L_x_369:
[----:B------:R-:W-:Y:S05]  /*10d20*/  BSYNC B1 ;  /* 0x0000000000017941 */ /* 0x000fea0003800000 */
.L_x_368:
        /* <DEDUP_REMOVED lines=9> */
.L_x_371:
[----:B------:R-:W-:Y:S05]  /*10dc0*/  BSYNC B1 ;  /* 0x0000000000017941 */ /* 0x000fea0003800000 */
.L_x_370:
        /* <DEDUP_REMOVED lines=9> */
.L_x_373:
[----:B------:R-:W-:Y:S05]  /*10e60*/  BSYNC B1 ;  /* 0x0000000000017941 */ /* 0x000fea0003800000 */
.L_x_372:
        /* <DEDUP_REMOVED lines=12> */
.L_x_375:
[----:B------:R-:W-:Y:S05]  /*10f30*/  BSYNC B1 ;  /* 0x0000000000017941 */ /* 0x000fea0003800000 */
.L_x_374:
        /* <DEDUP_REMOVED lines=12> */
.L_x_377:
[----:B------:R-:W-:Y:S05]  /*11000*/  BSYNC B1 ;  /* 0x0000000000017941 */ /* 0x000fea0003800000 */
.L_x_376:
        /* <DEDUP_REMOVED lines=9> */
.L_x_379:
[----:B------:R-:W-:Y:S05]  /*110a0*/  BSYNC B1 ;  /* 0x0000000000017941 */ /* 0x000fea0003800000 */
.L_x_378:
        /* <DEDUP_REMOVED lines=9> */
.L_x_381:
[----:B------:R-:W-:Y:S05]  /*11140*/  BSYNC B1 ;  /* 0x0000000000017941 */ /* 0x000fea0003800000 */
.L_x_380:
        /* <DEDUP_REMOVED lines=12> */
.L_x_383:
[----:B------:R-:W-:Y:S05]  /*11210*/  BSYNC B1 ;  /* 0x0000000000017941 */ /* 0x000fea0003800000 */
.L_x_382:
        /* <DEDUP_REMOVED lines=12> */
.L_x_385:
[----:B------:R-:W-:Y:S05]  /*112e0*/  BSYNC B1 ;  /* 0x0000000000017941 */ /* 0x000fea0003800000 */
.L_x_384:
        /* <DEDUP_REMOVED lines=9> */
.L_x_387:
[----:B------:R-:W-:Y:S05]  /*11380*/  BSYNC B1 ;  /* 0x0000000000017941 */ /* 0x000fea0003800000 */
.L_x_386:
        /* <DEDUP_REMOVED lines=9> */
.L_x_389:
[----:B------:R-:W-:Y:S05]  /*11420*/  BSYNC B1 ;  /* 0x0000000000017941 */ /* 0x000fea0003800000 */
.L_x_388:
        /* <DEDUP_REMOVED lines=12> */
.L_x_391:
[----:B------:R-:W-:Y:S05]  /*114f0*/  BSYNC B1 ;  /* 0x0000000000017941 */ /* 0x000fea0003800000 */
.L_x_390:
        /* <DEDUP_REMOVED lines=12> */
.L_x_393:
[----:B------:R-:W-:Y:S05]  /*115c0*/  BSYNC B1 ;  /* 0x0000000000017941 */ /* 0x000fea0003800000 */
.L_x_392:
        /* <DEDUP_REMOVED lines=9> */
.L_x_395:
[----:B------:R-:W-:Y:S05]  /*11660*/  BSYNC B1 ;  /* 0x0000000000017941 */ /* 0x000fea0003800000 */
.L_x_394:
        /* <DEDUP_REMOVED lines=9> */
.L_x_397:
[----:B------:R-:W-:Y:S05]  /*11700*/  BSYNC B1 ;  /* 0x0000000000017941 */ /* 0x000fea0003800000 */
.L_x_396:
        /* <DEDUP_REMOVED lines=12> */
.L_x_399:
[----:B------:R-:W-:Y:S05]  /*117d0*/  BSYNC B1 ;  /* 0x0000000000017941 */ /* 0x000fea0003800000 */
.L_x_398:
        /* <DEDUP_REMOVED lines=12> */
.L_x_401:
[----:B------:R-:W-:Y:S05]  /*118a0*/  BSYNC B1 ;  /* 0x0000000000017941 */ /* 0x000fea0003800000 */
.L_x_400:
        /* <DEDUP_REMOVED lines=9> */
.L_x_403:
[----:B------:R-:W-:Y:S05]  /*11940*/  BSYNC B1 ;  /* 0x0000000000017941 */ /* 0x000fea0003800000 */
.L_x_402:
        /* <DEDUP_REMOVED lines=9> */
.L_x_405:
[----:B------:R-:W-:Y:S05]  /*119e0*/  BSYNC B1 ;  /* 0x0000000000017941 */ /* 0x000fea0003800000 */
.L_x_404:
        /* <DEDUP_REMOVED lines=12> */
.L_x_407:
[----:B------:R-:W-:Y:S05]  /*11ab0*/  BSYNC B1 ;  /* 0x0000000000017941 */ /* 0x000fea0003800000 */
.L_x_406:
        /* <DEDUP_REMOVED lines=12> */
.L_x_409:
[----:B------:R-:W-:Y:S05]  /*11b80*/  BSYNC B1 ;  /* 0x0000000000017941 */ /* 0x000fea0003800000 */
.L_x_408:
        /* <DEDUP_REMOVED lines=9> */
.L_x_411:
[----:B------:R-:W-:Y:S05]  /*11c20*/  BSYNC B1 ;  /* 0x0000000000017941 */ /* 0x000fea0003800000 */
.L_x_410:
        /* <DEDUP_REMOVED lines=9> */
.L_x_413:
[----:B------:R-:W-:Y:S05]  /*11cc0*/  BSYNC B1 ;  /* 0x0000000000017941 */ /* 0x000fea0003800000 */
.L_x_412:
        /* <DEDUP_REMOVED lines=12> */
.L_x_415:
[----:B------:R-:W-:Y:S05]  /*11d90*/  BSYNC B1 ;  /* 0x0000000000017941 */ /* 0x000fea0003800000 */
.L_x_414:
        /* <DEDUP_REMOVED lines=12> */
.L_x_417:
[----:B------:R-:W-:Y:S05]  /*11e60*/  BSYNC B1 ;  /* 0x0000000000017941 */ /* 0x000fea0003800000 */
.L_x_416:
        /* <DEDUP_REMOVED lines=9> */
.L_x_419:
[----:B------:R-:W-:Y:S05]  /*11f00*/  BSYNC B1 ;  /* 0x0000000000017941 */ /* 0x000fea0003800000 */
.L_x_418:
        /* <DEDUP_REMOVED lines=9> */
.L_x_421:
[----:B------:R-:W-:Y:S05]  /*11fa0*/  BSYNC B1 ;  /* 0x0000000000017941 */ /* 0x000fea0003800000 */
.L_x_420:
        /* <DEDUP_REMOVED lines=12> */
.L_x_423:
[----:B------:R-:W-:Y:S05]  /*12070*/  BSYNC B1 ;  /* 0x0000000000017941 */ /* 0x000fea0003800000 */
.L_x_422:
        /* <DEDUP_REMOVED lines=12> */
.L_x_425:
[----:B------:R-:W-:Y:S05]  /*12140*/  BSYNC B1 ;  /* 0x0000000000017941 */ /* 0x000fea0003800000 */
.L_x_424:
        /* <DEDUP_REMOVED lines=9> */
.L_x_427:
[----:B------:R-:W-:Y:S05]  /*121e0*/  BSYNC B1 ;  /* 0x0000000000017941 */ /* 0x000fea0003800000 */
.L_x_426:
        /* <DEDUP_REMOVED lines=9> */
.L_x_429:
[----:B------:R-:W-:Y:S05]  /*12280*/  BSYNC B1 ;  /* 0x0000000000017941 */ /* 0x000fea0003800000 */
.L_x_428:
        /* <DEDUP_REMOVED lines=12> */
.L_x_431:
[----:B------:R-:W-:Y:S05]  /*12350*/  BSYNC B1 ;  /* 0x0000000000017941 */ /* 0x000fea0003800000 */
.L_x_430:
        /* <DEDUP_REMOVED lines=12> */
.L_x_433:
[----:B------:R-:W-:Y:S05]  /*12420*/  BSYNC B1 ;  /* 0x0000000000017941 */ /* 0x000fea0003800000 */
.L_x_432:
        /* <DEDUP_REMOVED lines=9> */
.L_x_435:
[----:B------:R-:W-:Y:S05]  /*124c0*/  BSYNC B1 ;  /* 0x0000000000017941 */ /* 0x000fea0003800000 */
.L_x_434:
        /* <DEDUP_REMOVED lines=9> */
.L_x_437:
[----:B------:R-:W-:Y:S05]  /*12560*/  BSYNC B1 ;  /* 0x0000000000017941 */ /* 0x000fea0003800000 */
.L_x_436:
        /* <DEDUP_REMOVED lines=12> */
.L_x_439:
[----:B------:R-:W-:Y:S05]  /*12630*/  BSYNC B1 ;  /* 0x0000000000017941 */ /* 0x000fea0003800000 */
.L_x_438:
        /* <DEDUP_REMOVED lines=12> */
.L_x_441:
[----:B------:R-:W-:Y:S05]  /*12700*/  BSYNC B1 ;  /* 0x0000000000017941 */ /* 0x000fea0003800000 */
.L_x_440:
        /* <DEDUP_REMOVED lines=9> */
.L_x_443:
[----:B------:R-:W-:Y:S05]  /*127a0*/  BSYNC B1 ;  /* 0x0000000000017941 */ /* 0x000fea0003800000 */
.L_x_442:
        /* <DEDUP_REMOVED lines=9> */
.L_x_445:
[----:B------:R-:W-:Y:S05]  /*12840*/  BSYNC B1 ;  /* 0x0000000000017941 */ /* 0x000fea0003800000 */
.L_x_444:
        /* <DEDUP_REMOVED lines=12> */
.L_x_447:
[----:B------:R-:W-:Y:S05]  /*12910*/  BSYNC B1 ;  /* 0x0000000000017941 */ /* 0x000fea0003800000 */
.L_x_446:
        /* <DEDUP_REMOVED lines=12> */
.L_x_449:
[----:B------:R-:W-:Y:S05]  /*129e0*/  BSYNC B1 ;  /* 0x0000000000017941 */ /* 0x000fea0003800000 */
.L_x_448:
        /* <DEDUP_REMOVED lines=9> */
.L_x_451:
[----:B------:R-:W-:Y:S05]  /*12a80*/  BSYNC B1 ;  /* 0x0000000000017941 */ /* 0x000fea0003800000 */
.L_x_450:
        /* <DEDUP_REMOVED lines=9> */
.L_x_453:
[----:B------:R-:W-:Y:S05]  /*12b20*/  BSYNC B1 ;  /* 0x0000000000017941 */ /* 0x000fea0003800000 */
.L_x_452:
        /* <DEDUP_REMOVED lines=12> */
.L_x_455:
[----:B------:R-:W-:Y:S05]  /*12bf0*/  BSYNC B1 ;  /* 0x0000000000017941 */ /* 0x000fea0003800000 */
.L_x_454:
        /* <DEDUP_REMOVED lines=12> */
.L_x_457:
[----:B------:R-:W-:Y:S05]  /*12cc0*/  BSYNC B1 ;  /* 0x0000000000017941 */ /* 0x000fea0003800000 */
.L_x_456:
        /* <DEDUP_REMOVED lines=9> */
.L_x_459:
[----:B------:R-:W-:Y:S05]  /*12d60*/  BSYNC B1 ;  /* 0x0000000000017941 */ /* 0x000fea0003800000 */
.L_x_458:
        /* <DEDUP_REMOVED lines=9> */
.L_x_461:
[----:B------:R-:W-:Y:S05]  /*12e00*/  BSYNC B1 ;  /* 0x0000000000017941 */ /* 0x000fea0003800000 */
.L_x_460:
        /* <DEDUP_REMOVED lines=12> */
.L_x_463:
[----:B------:R-:W-:Y:S05]  /*12ed0*/  BSYNC B1 ;  /* 0x0000000000017941 */ /* 0x000fea0003800000 */
.L_x_462:
        /* <DEDUP_REMOVED lines=12> */
.L_x_465:
[----:B------:R-:W-:Y:S05]  /*12fa0*/  BSYNC B1 ;  /* 0x0000000000017941 */ /* 0x000fea0003800000 */
.L_x_464:
        /* <DEDUP_REMOVED lines=9> */
.L_x_467:
[----:B------:R-:W-:Y:S05]  /*13040*/  BSYNC B1 ;  /* 0x0000000000017941 */ /* 0x000fea0003800000 */
.L_x_466:
        /* <DEDUP_REMOVED lines=9> */
.L_x_469:
[----:B------:R-:W-:Y:S05]  /*130e0*/  BSYNC B1 ;  /* 0x0000000000017941 */ /* 0x000fea0003800000 */
.L_x_468:
        /* <DEDUP_REMOVED lines=12> */
.L_x_471:
[----:B------:R-:W-:Y:S05]  /*131b0*/  BSYNC B1 ;  /* 0x0000000000017941 */ /* 0x000fea0003800000 */
.L_x_470:
        /* <DEDUP_REMOVED lines=12> */
.L_x_473:
[----:B------:R-:W-:Y:S05]  /*13280*/  BSYNC B1 ;  /* 0x0000000000017941 */ /* 0x000fea0003800000 */
.L_x_472:
        /* <DEDUP_REMOVED lines=9> */
.L_x_475:
[----:B------:R-:W-:Y:S05]  /*13320*/  BSYNC B1 ;  /* 0x0000000000017941 */ /* 0x000fea0003800000 */
.L_x_474:
        /* <DEDUP_REMOVED lines=9> */
.L_x_477:
[----:B------:R-:W-:Y:S05]  /*133c0*/  BSYNC B1 ;  /* 0x0000000000017941 */ /* 0x000fea0003800000 */
.L_x_476:
        /* <DEDUP_REMOVED lines=12> */
.L_x_479:
[----:B------:R-:W-:Y:S05]  /*13490*/  BSYNC B1 ;  /* 0x0000000000017941 */ /* 0x000fea0003800000 */
.L_x_478:
        /* <DEDUP_REMOVED lines=12> */
.L_x_481:
[----:B------:R-:W-:Y:S05]  /*13560*/  BSYNC B1 ;  /* 0x0000000000017941 */ /* 0x000fea0003800000 */
.L_x_480:
        /* <DEDUP_REMOVED lines=9> */
.L_x_483:
[----:B------:R-:W-:Y:S05]  /*13600*/  BSYNC B1 ;  /* 0x0000000000017941 */ /* 0x000fea0003800000 */
.L_x_482:
        /* <DEDUP_REMOVED lines=9> */
.L_x_485:
[----:B------:R-:W-:Y:S05]  /*136a0*/  BSYNC B1 ;  /* 0x0000000000017941 */ /* 0x000fea0003800000 */
.L_x_484:
        /* <DEDUP_REMOVED lines=12> */
.L_x_487:
[----:B------:R-:W-:Y:S05]  /*13770*/  BSYNC B1 ;  /* 0x0000000000017941 */ /* 0x000fea0003800000 */
.L_x_486:
        /* <DEDUP_REMOVED lines=12> */
.L_x_489:
[----:B------:R-:W-:Y:S05]  /*13840*/  BSYNC B1 ;  /* 0x0000000000017941 */ /* 0x000fea0003800000 */
.L_x_488:
        /* <DEDUP_REMOVED lines=9> */
.L_x_491:
[----:B------:R-:W-:Y:S05]  /*138e0*/  BSYNC B1 ;  /* 0x0000000000017941 */ /* 0x000fea0003800000 */
.L_x_490:
        /* <DEDUP_REMOVED lines=9> */
.L_x_493:
[----:B------:R-:W-:Y:S05]  /*13980*/  BSYNC B1 ;  /* 0x0000000000017941 */ /* 0x000fea0003800000 */
.L_x_492:
        /* <DEDUP_REMOVED lines=12> */
.L_x_495:
[----:B------:R-:W-:Y:S05]  /*13a50*/  BSYNC B1 ;  /* 0x0000000000017941 */ /* 0x000fea0003800000 */
.L_x_494:
        /* <DEDUP_REMOVED lines=12> */
.L_x_497:
[----:B------:R-:W-:Y:S05]  /*13b20*/  BSYNC B1 ;  /* 0x0000000000017941 */ /* 0x000fea0003800000 */
.L_x_496:
        /* <DEDUP_REMOVED lines=9> */
.L_x_499:
[----:B------:R-:W-:Y:S05]  /*13bc0*/  BSYNC B1 ;  /* 0x0000000000017941 */ /* 0x000fea0003800000 */
.L_x_498:
        /* <DEDUP_REMOVED lines=9> */
.L_x_501:
[----:B------:R-:W-:Y:S05]  /*13c60*/  BSYNC B1 ;  /* 0x0000000000017941 */ /* 0x000fea0003800000 */
.L_x_500:
        /* <DEDUP_REMOVED lines=12> */
.L_x_503:
[----:B------:R-:W-:Y:S05]  /*13d30*/  BSYNC B1 ;  /* 0x0000000000017941 */ /* 0x000fea0003800000 */
.L_x_502:
        /* <DEDUP_REMOVED lines=12> */
.L_x_505:
[----:B------:R-:W-:Y:S05]  /*13e00*/  BSYNC B1 ;  /* 0x0000000000017941 */ /* 0x000fea0003800000 */
.L_x_504:
        /* <DEDUP_REMOVED lines=9> */
.L_x_507:
[----:B------:R-:W-:Y:S05]  /*13ea0*/  BSYNC B1 ;  /* 0x0000000000017941 */ /* 0x000fea0003800000 */
.L_x_506:
        /* <DEDUP_REMOVED lines=9> */
.L_x_509:
[----:B------:R-:W-:Y:S05]  /*13f40*/  BSYNC B1 ;  /* 0x0000000000017941 */ /* 0x000fea0003800000 */
.L_x_508:
        /* <DEDUP_REMOVED lines=12> */
.L_x_511:
[----:B------:R-:W-:Y:S05]  /*14010*/  BSYNC B1 ;  /* 0x0000000000017941 */ /* 0x000fea0003800000 */
.L_x_510:
        /* <DEDUP_REMOVED lines=12> */
.L_x_513:
[----:B------:R-:W-:Y:S05]  /*140e0*/  BSYNC B1 ;  /* 0x0000000000017941 */ /* 0x000fea0003800000 */
.L_x_512:
        /* <DEDUP_REMOVED lines=9> */
.L_x_515:
[----:B------:R-:W-:Y:S05]  /*14180*/  BSYNC B1 ;  /* 0x0000000000017941 */ /* 0x000fea0003800000 */
.L_x_514:
        /* <DEDUP_REMOVED lines=9> */
.L_x_517:
[----:B------:R-:W-:Y:S05]  /*14220*/  BSYNC B1 ;  /* 0x0000000000017941 */ /* 0x000fea0003800000 */
.L_x_516:
        /* <DEDUP_REMOVED lines=12> */
.L_x_519:
[----:B------:R-:W-:Y:S05]  /*142f0*/  BSYNC B1 ;  /* 0x0000000000017941 */ /* 0x000fea0003800000 */
.L_x_518:
        /* <DEDUP_REMOVED lines=12> */
.L_x_521:
[----:B------:R-:W-:Y:S05]  /*143c0*/  BSYNC B1 ;  /* 0x0000000000017941 */ /* 0x000fea0003800000 */
.L_x_520:
        /* <DEDUP_REMOVED lines=9> */
.L_x_523:
[----:B------:R-:W-:Y:S05]  /*14460*/  BSYNC B1 ;  /* 0x0000000000017941 */ /* 0x000fea0003800000 */
.L_x_522:
        /* <DEDUP_REMOVED lines=9> */
.L_x_525:
[----:B------:R-:W-:Y:S05]  /*14500*/  BSYNC B1 ;  /* 0x0000000000017941 */ /* 0x000fea0003800000 */
.L_x_524:
        /* <DEDUP_REMOVED lines=12> */
.L_x_527:
[----:B------:R-:W-:Y:S05]  /*145d0*/  BSYNC B1 ;  /* 0x0000000000017941 */ /* 0x000fea0003800000 */
.L_x_526:
        /* <DEDUP_REMOVED lines=12> */
.L_x_529:
[----:B------:R-:W-:Y:S05]  /*146a0*/  BSYNC B1 ;  /* 0x0000000000017941 */ /* 0x000fea0003800000 */
.L_x_528:
        /* <DEDUP_REMOVED lines=9> */
.L_x_531:
[----:B------:R-:W-:Y:S05]  /*14740*/  BSYNC B1 ;  /* 0x0000000000017941 */ /* 0x000fea0003800000 */
.L_x_530:
        /* <DEDUP_REMOVED lines=9> */
.L_x_533:
[----:B------:R-:W-:Y:S05]  /*147e0*/  BSYNC B1 ;  /* 0x0000000000017941 */ /* 0x000fea0003800000 */
.L_x_532:
[----:B-----5:R-:W-:Y:S01]  /*147f0*/  HADD2.F32 R5, -RZ, R3.H0_H0 ;  /* 0x20000003ff057230 */ /* 0x020fe20000004100 */
[----:B0-----:R-:W-:Y:S01]  /*14800*/  @P2 MOV R4, R158 ;  /* 0x0000009e00042202 */ /* 0x001fe20000000f00 */
[----:B------:R-:W-:Y:S01]  /*14810*/  BSSY B1, `(.L_x_534) ;  /* 0x000000a000017945 */ /* 0x000fe20003800000 */
[----:B------:R-:W-:Y:S02]  /*14820*/  ISETP.GT.AND P1, PT, R0, 0xf9, P1 ;  /* 0x000000f90000780c */ /* 0x000fe40000f24270 */
[----:B------:R-:W-:-:S04]  /*14830*/  FMUL R5, R5, R16 ;  /* 0x0000001005057220 */ /* 0x000fc80000400000 */
[----:B------:R-:W-:-:S05]  /*14840*/  FFMA R5, R150, R2, R5 ;  /* 0x0000000296057223 */ /* 0x000fca0000000005 */
[----:B------:R-:W-:-:S04]  /*14850*/  F2FP.F16.F32.PACK_AB R5, RZ, R5 ;  /* 0x00000005ff05723e */ /* 0x000fc800000000ff */
[----:B-1--4-:R-:W-:Y:S01]  /*14860*/  PRMT R6, R5, 0x7610, R6 ;  /* 0x0000761005067816 */ /* 0x012fe20000000006 */
[----:B------:R-:W-:-:S05]  /*14870*/  @P2 IMAD.MOV.U32 R5, RZ, RZ, R159 ;  /* 0x000000ffff052224 */ /* 0x000fca00078e009f */
[----:B------:R0:W-:Y:S01]  /*14880*/  @P2 STG.E.U16 desc[UR36][R4.64+0x1f0], R6 ;  /* 0x0001f00604002986 */ /* 0x0001e2000c101524 */
[----:B------:R-:W-:Y:S05]  /*14890*/  @!P1 BRA `(.L_x_535) ;  /* 0x0000000000049947 */ /* 0x000fea0003800000 */
[----:B------:R1:W5:Y:S02]  /*148a0*/  LDG.E.LTC128B.U16 R3, desc[UR36][R12.64+0x1f2] ;  /* 0x0001f2240c037981 */ /* 0x000364000c1e1520 */
.L_x_535:
[----:B------:R-:W-:Y:S05]  /*148b0*/  BSYNC B1 ;  /* 0x0000000000017941 */ /* 0x000fea0003800000 */
.L_x_534:
[----:B------:R-:W-:Y:S05]  /*148c0*/  @!P1 BRA `(.L_x_536) ;  /* 0x0000004c00b09947 */ /* 0x000fea0003800000 */
[----:B-----5:R-:W-:-:S05]  /*148d0*/  HADD2.F32 R3, -RZ, R3.H0_H0 ;  /* 0x20000003ff037230 */ /* 0x020fca0000004100 */
[----:B------:R-:W-:-:S04]  /*148e0*/  FMUL R0, R3, R16 ;  /* 0x0000001003007220 */ /* 0x000fc80000400000 */
[----:B------:R-:W-:-:S05]  /*148f0*/  FFMA R0, R151, R2, R0 ;  /* 0x0000000297007223 */ /* 0x000fca0000000000 */
[----:B------:R-:W-:-:S05]  /*14900*/  F2FP.F16.F32.PACK_AB R0, RZ, R0 ;  /* 0x00000000ff00723e */ /* 0x000fca00000000ff */
[----:B------:R4:W-:Y:S01]  /*14910*/  STG.E.U16 desc[UR36][R158.64+0x1f2], R0 ;  /* 0x0001f2009e007986 */ /* 0x0009e2000c101524 */
[----:B------:R-:W-:Y:S05]  /*14920*/  BRA `(.L_x_536) ;  /* 0x0000004c00987947 */ /* 0x000fea0003800000 */
.L_x_29:
[----:B------:R-:W2:Y:S01]  /*14930*/  LDL.LU R3, [R1] ;  /* 0x0000000001037983 */ /* 0x000ea20000300800 */
[----:B------:R-:W-:-:S03]  /*14940*/  ULDC.64 UR4, c[0x0][0x5c0] ;  /* 0x0001700000047ab9 */ /* 0x000fc60000000a00 */
[----:B------:R-:W3:Y:S04]  /*14950*/  LDL.LU R9, [R1+0x60] ;  /* 0x0000600001097983 */ /* 0x000ee80000300800 */
[----:B------:R-:W4:Y:S04]  /*14960*/  LDL.LU R11, [R1+0x8c] ;  /* 0x00008c00010b7983 */ /* 0x000f280000300800 */
[----:B------:R-:W5:Y:S04]  /*14970*/  LDL.LU R235, [R1+0x9c] ;  /* 0x00009c0001eb7983 */ /* 0x000f680000300800 */
        /* <DEDUP_REMOVED lines=75> */
[----:B------:R-:W5:Y:S01]  /*14e30*/  LDL.LU R158, [R1+0x1cc] ;  /* 0x0001cc00019e7983 */ /* 0x000f620000300800 */
[----:B--2---:R-:W-:-:S03]  /*14e40*/  FMUL R3, R3, R2 ;  /* 0x0000000203037220 */ /* 0x004fc60000400000 */
[----:B------:R-:W2:Y:S01]  /*14e50*/  LDL.LU R157, [R1+0x1d0] ;  /* 0x0001d000019d7983 */ /* 0x000ea20000300800 */
[----:B------:R-:W-:-:S03]  /*14e60*/  LEA R4, P0, R6, UR4, 0x1 ;  /* 0x0000000406047c11 */ /* 0x000fc6000f8008ff */
[----:B------:R-:W2:Y:S04]  /*14e70*/  LDL.LU R156, [R1+0x1d4] ;  /* 0x0001d400019c7983 */ /* 0x000ea80000300800 */
[----:B------:R-:W2:Y:S04]  /*14e80*/  LDL.LU R155, [R1+0x1d8] ;  /* 0x0001d800019b7983 */ /* 0x000ea80000300800 */
[----:B------:R-:W2:Y:S04]  /*14e90*/  LDL.LU R154, [R1+0x1dc] ;  /* 0x0001dc00019a7983 */ /* 0x000ea80000300800 */
[----:B------:R-:W2:Y:S01]  /*14ea0*/  LDL.LU R153, [R1+0x1e0] ;  /* 0x0001e00001997983 */ /* 0x000ea20000300800 */
[----:B------:R-:W-:-:S03]  /*14eb0*/  LEA.HI.X R5, R6, UR5, R10, 0x1, P0 ;  /* 0x0000000506057c11 */ /* 0x000fc600080f0c0a */
[----:B------:R-:W2:Y:S01]  /*14ec0*/  LDL.LU R152, [R1+0x1e4] ;  /* 0x0001e40001987983 */ /* 0x000ea20000300800 */
[----:B------:R-:W-:-:S03]  /*14ed0*/  F2FP.F16.F32.PACK_AB R3, RZ, R3 ;  /* 0x00000003ff03723e */ /* 0x000fc600000000ff */
[----:B------:R-:W2:Y:S04]  /*14ee0*/  LDL.LU R23, [R1+0x1e8] ;  /* 0x0001e80001177983 */ /* 0x000ea80000300800 */
[----:B------:R-:W2:Y:S04]  /*14ef0*/  LDL.LU R22, [R1+0x1ec] ;  /* 0x0001ec0001167983 */ /* 0x000ea80000300800 */
[----:B------:R-:W2:Y:S04]  /*14f00*/  LDL.LU R21, [R1+0x1f0] ;  /* 0x0001f00001157983 */ /* 0x000ea80000300800 */
[----:B------:R-:W2:Y:S04]  /*14f10*/  LDL.LU R20, [R1+0x1f4] ;  /* 0x0001f40001147983 */ /* 0x000ea80000300800 */
[----:B------:R-:W2:Y:S04]  /*14f20*/  LDL.LU R19, [R1+0x1f8] ;  /* 0x0001f80001137983 */ /* 0x000ea80000300800 */
[----:B------:R-:W2:Y:S04]  /*14f30*/  LDL.LU R18, [R1+0x1fc] ;  /* 0x0001fc0001127983 */ /* 0x000ea80000300800 */
[----:B------:R-:W3:Y:S04]  /*14f40*/  LDL.LU R7, [R1+0x8] ;  /* 0x0000080001077983 */ /* 0x000ee80000300800 */
[----:B------:R-:W4:Y:S04]  /*14f50*/  LDL.LU R6, [R1+0xc] ;  /* 0x00000c0001067983 */ /* 0x000f280000300800 */
[----:B------:R0:W-:Y:S04]  /*14f60*/  @P1 STG.E.U16 desc[UR36][R4.64], R3 ;  /* 0x0000000304001986 */ /* 0x0001e8000c101524 */
[----:B0-----:R-:W5:Y:S01]  /*14f70*/  LDL.LU R3, [R1+0x4] ;  /* 0x0000040001037983 */ /* 0x001f620000300800 */
[----:B------:R-:W-:Y:S01]  /*14f80*/  ISETP.GT.AND P0, PT, R0, 0x1, P3 ;  /* 0x000000010000780c */ /* 0x000fe20001f04270 */
[----:B------:R-:W-:Y:S01]  /*14f90*/  USHF.L.U32 UR5, UR8, 0x4, URZ ;  /* 0x0000000408057899 */ /* 0x000fe2000800063f */
[----:B------:R-:W-:Y:S01]  /*14fa0*/  ISETP.GT.AND P2, PT, R17, 0x8, PT ;  /* 0x000000081100780c */ /* 0x000fe20003f44270 */
[----:B------:R-:W-:Y:S01]  /*14fb0*/  USHF.L.U64.HI UR4, UR8, 0x4, UR9 ;  /* 0x0000000408047899 */ /* 0x000fe20008010209 */
[----:B---3--:R-:W-:-:S05]  /*14fc0*/  FMUL R7, R7, R2 ;  /* 0x0000000207077220 */ /* 0x008fca0000400000 */
[----:B------:R-:W-:-:S04]  /*14fd0*/  F2FP.F16.F32.PACK_AB R7, RZ, R7 ;  /* 0x00000007ff07723e */ /* 0x000fc800000000ff */
[----:B------:R-:W-:Y:S01]  /*14fe0*/  PRMT R8, R7, 0x7610, R8 ;  /* 0x0000761007087816 */ /* 0x000fe20000000008 */
[----:B-----5:R-:W-:-:S05]  /*14ff0*/  FMUL R3, R3, R2 ;  /* 0x0000000203037220 */ /* 0x020fca0000400000 */
[----:B------:R-:W-:-:S05]  /*15000*/  F2FP.F16.F32.PACK_AB R3, RZ, R3 ;  /* 0x00000003ff03723e */ /* 0x000fca00000000ff */
[----:B------:R4:W-:Y:S01]  /*15010*/  @P0 STG.E.U16 desc[UR36][R4.64+0x2], R3 ;  /* 0x0000020304000986 */ /* 0x0009e2000c101524 */
[----:B------:R-:W-:Y:S01]  /*15020*/  ISETP.GT.AND P0, PT, R0, RZ, P2 ;  /* 0x000000ff0000720c */ /* 0x000fe20001704270 */
[----:B----4-:R-:W-:Y:S01]  /*15030*/  FMUL R3, R6, R2 ;  /* 0x0000000206037220 */ /* 0x010fe20000400000 */
[----:B------:R-:W-:-:S04]  /*15040*/  IADD3 R6, P1, R4, UR5, RZ ;  /* 0x0000000504067c10 */ /* 0x000fc8000ff3e0ff */
[----:B------:R-:W-:Y:S02]  /*15050*/  IADD3.X R7, R5, UR4, RZ, P1, !PT ;  /* 0x0000000405077c10 */ /* 0x000fe40008ffe4ff */
[----:B------:R-:W-:-:S05]  /*15060*/  F2FP.F16.F32.PACK_AB R3, RZ, R3 ;  /* 0x00000003ff03723e */ /* 0x000fca00000000ff */
[----:B------:R0:W-:Y:S01]  /*15070*/  @P0 STG.E.U16 desc[UR36][R6.64], R8 ;  /* 0x0000000806000986 */ /* 0x0001e2000c101524 */
[----:B------:R-:W-:-:S03]  /*15080*/  ISETP.GT.AND P0, PT, R0, 0x1, P2 ;  /* 0x000000010000780c */ /* 0x000fc60001704270 */
[----:B0-----:R-:W3:Y:S10]  /*15090*/  LDL.LU R8, [R1+0x50] ;  /* 0x0000500001087983 */ /* 0x001ef40000300800 */
[----:B------:R0:W-:Y:S04]  /*150a0*/  @P0 STG.E.U16 desc[UR36][R6.64+0x2], R3 ;  /* 0x0000020306000986 */ /* 0x0001e8000c101524 */
[----:B0-----:R-:W4:Y:S01]  /*150b0*/  LDL.LU R3, [R1+0x10] ;  /* 0x0000100001037983 */ /* 0x001f220000300800 */
[----:B------:R-:W-:Y:S01]  /*150c0*/  ISETP.GT.AND P0, PT, R0, 0x8, P3 ;  /* 0x000000080000780c */ /* 0x000fe20001f04270 */
[----:B----4-:R-:W-:-:S05]  /*150d0*/  FMUL R3, R3, R2 ;  /* 0x0000000203037220 */ /* 0x010fca0000400000 */
[----:B------:R-:W-:-:S07]  /*150e0*/  F2FP.F16.F32.PACK_AB R3, RZ, R3 ;  /* 0x00000003ff03723e */ /* 0x000fce00000000ff */
        /* <DEDUP_REMOVED lines=73> */
[----:B---3--:R-:W-:-:S05]  /*15580*/  FMUL R8, R8, R2 ;  /* 0x0000000208087220 */ /* 0x008fca0000400000 */
[----:B------:R-:W-:Y:S01]  /*15590*/  F2FP.F16.F32.PACK_AB R8, RZ, R8 ;  /* 0x00000008ff08723e */ /* 0x000fe200000000ff */
[----:B----4-:R-:W-:-:S05]  /*155a0*/  FMUL R3, R3, R2 ;  /* 0x0000000203037220 */ /* 0x010fca0000400000 */
[----:B------:R-:W-:-:S05]  /*155b0*/  F2FP.F16.F32.PACK_AB R3, RZ, R3 ;  /* 0x00000003ff03723e */ /* 0x000fca00000000ff */
[----:B------:R0:W-:Y:S01]  /*155c0*/  @P0 STG.E.U16 desc[UR36][R6.64+0x42], R3 ;  /* 0x0000420306000986 */ /* 0x0001e2000c101524 */
[----:B------:R-:W-:-:S03]  /*155d0*/  ISETP.GT.AND P0, PT, R0, 0x28, P3 ;  /* 0x000000280000780c */ /* 0x000fc60001f04270 */
[----:B0-----:R-:W3:Y:S01]  /*155e0*/  LDL.LU R3, [R1+0x54] ;  /* 0x0000540001037983 */ /* 0x001ee20000300800 */
[----:B------:R-:W-:-:S09]  /*155f0*/  ISETP.GT.AND P1, PT, R0, 0x29, P3 ;  /* 0x000000290000780c */ /* 0x000fd20001f24270 */
[----:B------:R0:W-:Y:S04]  /*15600*/  @P0 STG.E.U16 desc[UR36][R4.64+0x50], R8 ;  /* 0x0000500804000986 */ /* 0x0001e8000c101524 */
[----:B0-----:R-:W4:Y:S01]  /*15610*/  LDL.LU R8, [R1+0x58] ;  /* 0x0000580001087983 */ /* 0x001f220000300800 */
[----:B---3--:R-:W-:-:S05]  /*15620*/  FMUL R3, R3, R2 ;  /* 0x0000000203037220 */ /* 0x008fca0000400000 */
[----:B------:R-:W-:-:S05]  /*15630*/  F2FP.F16.F32.PACK_AB R3, RZ, R3 ;  /* 0x00000003ff03723e */ /* 0x000fca00000000ff */
[----:B------:R0:W-:Y:S01]  /*15640*/  @P1 STG.E.U16 desc[UR36][R4.64+0x52], R3 ;  /* 0x0000520304001986 */ /* 0x0001e2000c101524 */
[----:B----4-:R-:W-:-:S05]  /*15650*/  FMUL R8, R8, R2 ;  /* 0x0000000208087220 */ /* 0x010fca0000400000 */
[----:B------:R-:W-:Y:S01]  /*15660*/  F2FP.F16.F32.PACK_AB R8, RZ, R8 ;  /* 0x00000008ff08723e */ /* 0x000fe200000000ff */
[----:B0-----:R-:W3:Y:S03]  /*15670*/  LDL.LU R3, [R1+0x5c] ;  /* 0x00005c0001037983 */ /* 0x001ee60000300800 */
[----:B------:R-:W-:Y:S02]  /*15680*/  PRMT R10, R8, 0x7610, R10 ;  /* 0x00007610080a7816 */ /* 0x000fe4000000000a */
[----:B------:R-:W4:Y:S01]  /*15690*/  LDL.LU R8, [R1+0x64] ;  /* 0x0000640001087983 */ /* 0x000f220000300800 */
[C---:B------:R-:W-:Y:S02]  /*156a0*/  ISETP.GT.AND P1, PT, R0.reuse, 0x28, P2 ;  /* 0x000000280000780c */ /* 0x040fe40001724270 */
[C---:B------:R-:W-:Y:S02]  /*156b0*/  ISETP.GT.AND P4, PT, R0.reuse, 0x29, P2 ;  /* 0x000000290000780c */ /* 0x040fe40001784270 */
[C---:B------:R-:W-:Y:S01]  /*156c0*/  ISETP.GT.AND P5, PT, R0.reuse, 0x30, P3 ;  /* 0x000000300000780c */ /* 0x040fe20001fa4270 */
[----:B------:R-:W-:Y:S01]  /*156d0*/  FMUL R9, R9, R2 ;  /* 0x0000000209097220 */ /* 0x000fe20000400000 */
[----:B------:R-:W-:-:S04]  /*156e0*/  ISETP.GT.AND P0, PT, R0, 0x31, P3 ;  /* 0x000000310000780c */ /* 0x000fc80001f04270 */
[----:B------:R-:W-:-:S03]  /*156f0*/  F2FP.F16.F32.PACK_AB R9, RZ, R9 ;  /* 0x00000009ff09723e */ /* 0x000fc600000000ff */
[----:B------:R0:W-:Y:S04]  /*15700*/  @P1 STG.E.U16 desc[UR36][R6.64+0x50], R10 ;  /* 0x0000500a06001986 */ /* 0x0001e8000c101524 */
[----:B0-----:R-:W5:Y:S01]  /*15710*/  LDL.LU R10, [R1+0x74] ;  /* 0x00007400010a7983 */ /* 0x001f620000300800 */
[----:B---3--:R-:W-:-:S05]  /*15720*/  FMUL R3, R3, R2 ;  /* 0x0000000203037220 */ /* 0x008fca0000400000 */
[----:B------:R-:W-:Y:S01]  /*15730*/  F2FP.F16.F32.PACK_AB R3, RZ, R3 ;  /* 0x00000003ff03723e */ /* 0x000fe200000000ff */
[----:B----4-:R-:W-:-:S04]  /*15740*/  FMUL R8, R8, R2 ;  /* 0x0000000208087220 */ /* 0x010fc80000400000 */
[----:B------:R0:W-:Y:S04]  /*15750*/  @P4 STG.E.U16 desc[UR36][R6.64+0x52], R3 ;  /* 0x0000520306004986 */ /* 0x0001e8000c101524 */
[----:B------:R1:W-:Y:S01]  /*15760*/  @P5 STG.E.U16 desc[UR36][R4.64+0x60], R9 ;  /* 0x0000600904005986 */ /* 0x0003e2000c101524 */
[----:B0-----:R-:W-:-:S03]  /*15770*/  F2FP.F16.F32.PACK_AB R3, RZ, R8 ;  /* 0x00000008ff03723e */ /* 0x001fc600000000ff */
[----:B------:R-:W3:Y:S01]  /*15780*/  LDL.LU R8, [R1+0x68] ;  /* 0x0000680001087983 */ /* 0x000ee20000300800 */
[----:B-1----:R-:W-:-:S03]  /*15790*/  PRMT R9, R3, 0x7610, R9 ;  /* 0x0000761003097816 */ /* 0x002fc60000000009 */
[----:B------:R-:W4:Y:S04]  /*157a0*/  LDL.LU R3, [R1+0x6c] ;  /* 0x00006c0001037983 */ /* 0x000f280000300800 */
[----:B------:R0:W-:Y:S04]  /*157b0*/  @P0 STG.E.U16 desc[UR36][R4.64+0x62], R9 ;  /* 0x0000620904000986 */ /* 0x0001e8000c101524 */
[----:B0-----:R-:W2:Y:S01]  /*157c0*/  LDL.LU R9, [R1+0x70] ;  /* 0x0000700001097983 */ /* 0x001ea20000300800 */
[----:B------:R-:W-:Y:S01]  /*157d0*/  ISETP.GT.AND P1, PT, R0, 0x30, P2 ;  /* 0x000000300000780c */ /* 0x000fe20001724270 */
[----:B---3--:R-:W-:-:S05]  /*157e0*/  FMUL R8, R8, R2 ;  /* 0x0000000208087220 */ /* 0x008fca0000400000 */
[----:B------:R-:W-:-:S07]  /*157f0*/  F2FP.F16.F32.PACK_AB R8, RZ, R8 ;  /* 0x00000008ff08723e */ /* 0x000fce00000000ff */
[----:B------:R0:W-:Y:S01]  /*15800*/  @P1 STG.E.U16 desc[UR36][R6.64+0x60], R8 ;  /* 0x0000600806001986 */ /* 0x0001e2000c101524 */
[----:B--2---:R-:W-:-:S05]  /*15810*/  FMUL R9, R9, R2 ;  /* 0x0000000209097220 */ /* 0x004fca0000400000 */
[----:B0-----:R-:W-:-:S04]  /*15820*/  F2FP.F16.F32.PACK_AB R8, RZ, R9 ;  /* 0x00000009ff08723e */ /* 0x001fc800000000ff */
[----:B------:R-:W-:Y:S02]  /*15830*/  PRMT R9, R8, 0x7610, R9 ;  /* 0x0000761008097816 */ /* 0x000fe40000000009 */
[----:B------:R-:W2:Y:S01]  /*15840*/  LDL.LU R8, [R1+0x78] ;  /* 0x0000780001087983 */ /* 0x000ea20000300800 */
[----:B------:R-:W-:Y:S01]  /*15850*/  ISETP.GT.AND P4, PT, R0, 0x31, P2 ;  /* 0x000000310000780c */ /* 0x000fe20001784270 */
[-C--:B----4-:R-:W-:Y:S01]  /*15860*/  FMUL R3, R3, R2.reuse ;  /* 0x0000000203037220 */ /* 0x090fe20000400000 */
[----:B-----5:R-:W-:Y:S01]  /*15870*/  FMUL R10, R10, R2 ;  /* 0x000000020a0a7220 */ /* 0x020fe20000400000 */
[----:B------:R-:W-:-:S03]  /*15880*/  ISETP.GT.AND P5, PT, R0, 0x38, P3 ;  /* 0x000000380000780c */ /* 0x000fc60001fa4270 */
[----:B------:R-:W-:Y:S02]  /*15890*/  F2FP.F16.F32.PACK_AB R3, RZ, R3 ;  /* 0x00000003ff03723e */ /* 0x000fe400000000ff */
[----:B------:R-:W-:-:S05]  /*158a0*/  ISETP.GT.AND P6, PT, R0, 0x39, P3 ;  /* 0x000000390000780c */ /* 0x000fca0001fc4270 */
[----:B------:R0:W-:Y:S04]  /*158b0*/  @P4 STG.E.U16 desc[UR36][R6.64+0x62], R3 ;  /* 0x0000620306004986 */ /* 0x0001e8000c101524 */
[----:B------:R1:W-:Y:S01]  /*158c0*/  @P5 STG.E.U16 desc[UR36][R4.64+0x70], R9 ;  /* 0x0000700904005986 */ /* 0x0003e2000c101524 */
[----:B0-----:R-:W-:-:S04]  /*158d0*/  F2FP.F16.F32.PACK_AB R3, RZ, R10 ;  /* 0x0000000aff03723e */ /* 0x001fc800000000ff */
[----:B------:R-:W-:Y:S01]  /*158e0*/  PRMT R10, R3, 0x7610, R10 ;  /* 0x00007610030a7816 */ /* 0x000fe2000000000a */
[----:B-1----:R-:W3:Y:S04]  /*158f0*/  LDL.LU R9, [R1+0x7c] ;  /* 0x00007c0001097983 */ /* 0x002ee80000300800 */
[----:B------:R0:W-:Y:S01]  /*15900*/  @P6 STG.E.U16 desc[UR36][R4.64+0x72], R10 ;  /* 0x0000720a04006986 */ /* 0x0001e2000c101524 */
[----:B--2---:R-:W-:-:S05]  /*15910*/  FMUL R8, R8, R2 ;  /* 0x0000000208087220 */ /* 0x004fca0000400000 */
[----:B------:R-:W-:Y:S02]  /*15920*/  F2FP.F16.F32.PACK_AB R3, RZ, R8 ;  /* 0x00000008ff03723e */ /* 0x000fe400000000ff */
[----:B------:R-:W2:Y:S02]  /*15930*/  LDL.LU R8, [R1+0x80] ;  /* 0x0000800001087983 */ /* 0x000ea40000300800 */
[----:B0-----:R-:W-:Y:S02]  /*15940*/  PRMT R10, R3, 0x7610, R10 ;  /* 0x00007610030a7816 */ /* 0x001fe4000000000a */
[----:B------:R-:W4:Y:S01]  /*15950*/  LDL.LU R3, [R1+0x84] ;  /* 0x0000840001037983 */ /* 0x000f220000300800 */
[----:B------:R-:W-:-:S13]  /*15960*/  ISETP.GT.AND P0, PT, R0, 0x38, P2 ;  /* 0x000000380000780c */ /* 0x000fda0001704270 */
[----:B------:R0:W-:Y:S01]  /*15970*/  @P0 STG.E.U16 desc[UR36][R6.64+0x70], R10 ;  /* 0x0000700a06000986 */ /* 0x0001e2000c101524 */
[-C--:B--2---:R-:W-:Y:S01]  /*15980*/  FMUL R8, R8, R2.reuse ;  /* 0x0000000208087220 */ /* 0x084fe20000400000 */
[----:B----4-:R-:W-:-:S04]  /*15990*/  FMUL R3, R3, R2 ;  /* 0x0000000203037220 */ /* 0x010fc80000400000 */
[----:B0-----:R-:W-:Y:S02]  /*159a0*/  F2FP.F16.F32.PACK_AB R10, RZ, R8 ;  /* 0x00000008ff0a723e */ /* 0x001fe400000000ff */
[----:B------:R-:W-:Y:S02]  /*159b0*/  F2FP.F16.F32.PACK_AB R8, RZ, R3 ;  /* 0x00000003ff08723e */ /* 0x000fe400000000ff */
[----:B------:R-:W2:Y:S01]  /*159c0*/  LDL.LU R3, [R1+0x88] ;  /* 0x0000880001037983 */ /* 0x000ea20000300800 */
[----:B------:R-:W-:Y:S01]  /*159d0*/  ISETP.GT.AND P1, PT, R0, 0x39, P2 ;  /* 0x000000390000780c */ /* 0x000fe20001724270 */
[----:B---3--:R-:W-:-:S05]  /*159e0*/  FMUL R9, R9, R2 ;  /* 0x0000000209097220 */ /* 0x008fca0000400000 */
[----:B------:R-:W-:-:S07]  /*159f0*/  F2FP.F16.F32.PACK_AB R9, RZ, R9 ;  /* 0x00000009ff09723e */ /* 0x000fce00000000ff */
[----:B------:R0:W-:Y:S04]  /*15a00*/  @P1 STG.E.U16 desc[UR36][R6.64+0x72], R9 ;  /* 0x0000720906001986 */ /* 0x0001e8000c101524 */
[----:B0-----:R-:W3:Y:S01]  /*15a10*/  LDL.LU R9, [R1+0x94] ;  /* 0x0000940001097983 */ /* 0x001ee20000300800 */
[----:B--2---:R-:W-:-:S05]  /*15a20*/  FMUL R3, R3, R2 ;  /* 0x0000000203037220 */ /* 0x004fca0000400000 */
[----:B------:R-:W-:-:S04]  /*15a30*/  F2FP.F16.F32.PACK_AB R3, RZ, R3 ;  /* 0x00000003ff03723e */ /* 0x000fc800000000ff */
[----:B------:R-:W-:Y:S02]  /*15a40*/  PRMT R12, R3, 0x7610, R12 ;  /* 0x00007610030c7816 */ /* 0x000fe4000000000c */
[----:B------:R-:W2:Y:S01]  /*15a50*/  LDL.LU R3, [R1+0x90] ;  /* 0x0000900001037983 */ /* 0x000ea20000300800 */
[----:B------:R-:W-:-:S13]  /*15a60*/  ISETP.GT.AND P4, PT, R0, 0x40, P3 ;  /* 0x000000400000780c */ /* 0x000fda0001f84270 */
[----:B------:R0:W-:Y:S01]  /*15a70*/  @P4 STG.E.U16 desc[UR36][R4.64+0x80], R10 ;  /* 0x0000800a04004986 */ /* 0x0001e2000c101524 */
[----:B--2---:R-:W-:-:S05]  /*15a80*/  FMUL R3, R3, R2 ;  /* 0x0000000203037220 */ /* 0x004fca0000400000 */
[----:B0-----:R-:W-:Y:S02]  /*15a90*/  F2FP.F16.F32.PACK_AB R10, RZ, R3 ;  /* 0x00000003ff0a723e */ /* 0x001fe400000000ff */
[----:B------:R-:W2:Y:S01]  /*15aa0*/  LDL.LU R3, [R1+0x98] ;  /* 0x0000980001037983 */ /* 0x000ea20000300800 */
[C---:B------:R-:W-:Y:S02]  /*15ab0*/  ISETP.GT.AND P5, PT, R0.reuse, 0x41, P3 ;  /* 0x000000410000780c */ /* 0x040fe40001fa4270 */
[C---:B------:R-:W-:Y:S01]  /*15ac0*/  ISETP.GT.AND P0, PT, R0.reuse, 0x40, P2 ;  /* 0x000000400000780c */ /* 0x040fe20001704270 */
[-C--:B---3--:R-:W-:Y:S01]  /*15ad0*/  FMUL R9, R9, R2.reuse ;  /* 0x0000000209097220 */ /* 0x088fe20000400000 */
[C---:B------:R-:W-:Y:S01]  /*15ae0*/  ISETP.GT.AND P1, PT, R0.reuse, 0x41, P2 ;  /* 0x000000410000780c */ /* 0x040fe20001724270 */
[----:B------:R-:W-:Y:S01]  /*15af0*/  FMUL R11, R11, R2 ;  /* 0x000000020b0b7220 */ /* 0x000fe20000400000 */
[----:B------:R-:W-:Y:S02]  /*15b00*/  ISETP.GT.AND P4, PT, R0, 0x48, P3 ;  /* 0x000000480000780c */ /* 0x000fe40001f84270 */
[----:B------:R-:W-:-:S05]  /*15b10*/  F2FP.F16.F32.PACK_AB R9, RZ, R9 ;  /* 0x00000009ff09723e */ /* 0x000fca00000000ff */
[----:B------:R0:W-:Y:S01]  /*15b20*/  @P5 STG.E.U16 desc[UR36][R4.64+0x82], R8 ;  /* 0x0000820804005986 */ /* 0x0001e2000c101524 */
[----:B------:R-:W-:-:S03]  /*15b30*/  ISETP.GT.AND P5, PT, R0, 0x49, P3 ;  /* 0x000000490000780c */ /* 0x000fc60001fa4270 */
[----:B------:R1:W-:Y:S01]  /*15b40*/  @P0 STG.E.U16 desc[UR36][R6.64+0x80], R12 ;  /* 0x0000800c06000986 */ /* 0x0003e2000c101524 */
[----:B------:R-:W-:Y:S02]  /*15b50*/  ISETP.GT.AND P0, PT, R0, 0x48, P2 ;  /* 0x000000480000780c */ /* 0x000fe40001704270 */
[----:B------:R-:W-:Y:S02]  /*15b60*/  F2FP.F16.F32.PACK_AB R11, RZ, R11 ;  /* 0x0000000bff0b723e */ /* 0x000fe400000000ff */
[----:B0-----:R-:W-:-:S03]  /*15b70*/  PRMT R8, R10, 0x7610, R8 ;  /* 0x000076100a087816 */ /* 0x001fc60000000008 */
[----:B------:R-:W-:Y:S01]  /*15b80*/  @P1 STG.E.U16 desc[UR36][R6.64+0x82], R11 ;  /* 0x0000820b06001986 */ /* 0x000fe2000c101524 */
[----:B-1----:R-:W-:Y:S02]  /*15b90*/  PRMT R12, R9, 0x7610, R12 ;  /* 0x00007610090c7816 */ /* 0x002fe4000000000c */
[C---:B------:R-:W-:Y:S01]  /*15ba0*/  ISETP.GT.AND P1, PT, R0.reuse, 0x49, P2 ;  /* 0x000000490000780c */ /* 0x040fe20001724270 */
[----:B------:R0:W-:Y:S01]  /*15bb0*/  @P4 STG.E.U16 desc[UR36][R4.64+0x90], R8 ;  /* 0x0000900804004986 */ /* 0x0001e2000c101524 */
[----:B------:R-:W-:-:S03]  /*15bc0*/  ISETP.GT.AND P4, PT, R0, 0x50, P3 ;  /* 0x000000500000780c */ /* 0x000fc60001f84270 */
[----:B------:R1:W-:Y:S01]  /*15bd0*/  @P5 STG.E.U16 desc[UR36][R4.64+0x92], R12 ;  /* 0x0000920c04005986 */ /* 0x0003e2000c101524 */
[----:B0-----:R-:W-:Y:S01]  /*15be0*/  FMUL R8, R233, R2 ;  /* 0x00000002e9087220 */ /* 0x001fe20000400000 */
[----:B------:R-:W-:-:S04]  /*15bf0*/  ISETP.GT.AND P5, PT, R0, 0x51, P3 ;  /* 0x000000510000780c */ /* 0x000fc80001fa4270 */
[----:B------:R-:W-:-:S04]  /*15c00*/  F2FP.F16.F32.PACK_AB R8, RZ, R8 ;  /* 0x00000008ff08723e */ /* 0x000fc800000000ff */
[----:B-1----:R-:W-:Y:S02]  /*15c10*/  PRMT R12, R8, 0x7610, R12 ;  /* 0x00007610080c7816 */ /* 0x002fe4000000000c */
[----:B------:R-:W-:Y:S01]  /*15c20*/  ISETP.GT.AND P6, PT, R0, 0x71, P3 ;  /* 0x000000710000780c */ /* 0x000fe20001fc4270 */
[----:B--2---:R-:W-:-:S05]  /*15c30*/  FMUL R3, R3, R2 ;  /* 0x0000000203037220 */ /* 0x004fca0000400000 */
[----:B------:R-:W-:Y:S01]  /*15c40*/  F2FP.F16.F32.PACK_AB R10, RZ, R3 ;  /* 0x00000003ff0a723e */ /* 0x000fe200000000ff */
[----:B------:R-:W-:-:S05]  /*15c50*/  FMUL R3, R235, R2 ;  /* 0x00000002eb037220 */ /* 0x000fca0000400000 */
[----:B------:R-:W-:Y:S01]  /*15c60*/  F2FP.F16.F32.PACK_AB R9, RZ, R3 ;  /* 0x00000003ff09723e */ /* 0x000fe200000000ff */
[-C--:B------:R-:W-:Y:S01]  /*15c70*/  FMUL R3, R234, R2.reuse ;  /* 0x00000002ea037220 */ /* 0x080fe20000400000 */
[----:B------:R0:W-:Y:S04]  /*15c80*/  @P0 STG.E.U16 desc[UR36][R6.64+0x90], R10 ;  /* 0x0000900a06000986 */ /* 0x0001e8000c101524 */
[----:B------:R-:W-:Y:S02]  /*15c90*/  F2FP.F16.F32.PACK_AB R3, RZ, R3 ;  /* 0x00000003ff03723e */ /* 0x000fe400000000ff */
[----:B------:R-:W-:Y:S01]  /*15ca0*/  PRMT R11, R9, 0x7610, R11 ;  /* 0x00007610090b7816 */ /* 0x000fe2000000000b */
[-C--:B------:R-:W-:Y:S01]  /*15cb0*/  FMUL R9, R232, R2.reuse ;  /* 0x00000002e8097220 */ /* 0x080fe20000400000 */
[----:B0-----:R-:W-:Y:S01]  /*15cc0*/  PRMT R10, R3, 0x7610, R10 ;  /* 0x00007610030a7816 */ /* 0x001fe2000000000a */
[----:B------:R-:W-:-:S02]  /*15cd0*/  FMUL R3, R231, R2 ;  /* 0x00000002e7037220 */ /* 0x000fc40000400000 */
[----:B------:R0:W-:Y:S01]  /*15ce0*/  @P1 STG.E.U16 desc[UR36][R6.64+0x92], R11 ;  /* 0x0000920b06001986 */ /* 0x0001e2000c101524 */
[----:B------:R-:W-:Y:S02]  /*15cf0*/  ISETP.GT.AND P1, PT, R0, 0x50, P2 ;  /* 0x000000500000780c */ /* 0x000fe40001724270 */
[----:B------:R-:W-:Y:S02]  /*15d00*/  F2FP.F16.F32.PACK_AB R9, RZ, R9 ;  /* 0x00000009ff09723e */ /* 0x000fe400000000ff */
[----:B------:R-:W-:Y:S01]  /*15d10*/  F2FP.F16.F32.PACK_AB R8, RZ, R3 ;  /* 0x00000003ff08723e */ /* 0x000fe200000000ff */
[----:B------:R-:W-:Y:S01]  /*15d20*/  FMUL R3, R230, R2 ;  /* 0x00000002e6037220 */ /* 0x000fe20000400000 */
[C---:B------:R-:W-:Y:S01]  /*15d30*/  ISETP.GT.AND P0, PT, R0.reuse, 0x51, P2 ;  /* 0x000000510000780c */ /* 0x040fe20001704270 */
[----:B------:R1:W-:Y:S01]  /*15d40*/  @P4 STG.E.U16 desc[UR36][R4.64+0xa0], R10 ;  /* 0x0000a00a04004986 */ /* 0x0003e2000c101524 */
[----:B------:R-:W-:Y:S02]  /*15d50*/  ISETP.GT.AND P4, PT, R0, 0x58, P3 ;  /* 0x000000580000780c */ /* 0x000fe40001f84270 */
[----:B0-----:R-:W-:-:S02]  /*15d60*/  PRMT R11, R9, 0x7610, R11 ;  /* 0x00007610090b7816 */ /* 0x001fc4000000000b */
[----:B------:R-:W-:Y:S01]  /*15d70*/  F2FP.F16.F32.PACK_AB R9, RZ, R3 ;  /* 0x00000003ff09723e */ /* 0x000fe200000000ff */
[-C--:B------:R-:W-:Y:S01]  /*15d80*/  FMUL R3, R228, R2.reuse ;  /* 0x00000002e4037220 */ /* 0x080fe20000400000 */
[----:B------:R-:W-:Y:S01]  /*15d90*/  PRMT R13, R8, 0x7610, R13 ;  /* 0x00007610080d7816 */ /* 0x000fe2000000000d */
[----:B------:R-:W-:Y:S01]  /*15da0*/  FMUL R8, R229, R2 ;  /* 0x00000002e5087220 */ /* 0x000fe20000400000 */
[----:B------:R-:W-:Y:S01]  /*15db0*/  @P5 STG.E.U16 desc[UR36][R4.64+0xa2], R12 ;  /* 0x0000a20c04005986 */ /* 0x000fe2000c101524 */
[----:B------:R-:W-:Y:S02]  /*15dc0*/  ISETP.GT.AND P5, PT, R0, 0x59, P3 ;  /* 0x000000590000780c */ /* 0x000fe40001fa4270 */
[----:B------:R-:W-:Y:S01]  /*15dd0*/  F2FP.F16.F32.PACK_AB R3, RZ, R3 ;  /* 0x00000003ff03723e */ /* 0x000fe200000000ff */
[----:B------:R0:W-:Y:S01]  /*15de0*/  @P1 STG.E.U16 desc[UR36][R6.64+0xa0], R11 ;  /* 0x0000a00b06001986 */ /* 0x0001e2000c101524 */
[----:B-1----:R-:W-:Y:S01]  /*15df0*/  F2FP.F16.F32.PACK_AB R10, RZ, R8 ;  /* 0x00000008ff0a723e */ /* 0x002fe200000000ff */
[----:B------:R-:W-:-:S02]  /*15e00*/  FMUL R8, R227, R2 ;  /* 0x00000002e3087220 */ /* 0x000fc40000400000 */
[----:B------:R-:W-:Y:S01]  /*15e10*/  @P0 STG.E.U16 desc[UR36][R6.64+0xa2], R13 ;  /* 0x0000a20d06000986 */ /* 0x000fe2000c101524 */
[C---:B------:R-:W-:Y:S02]  /*15e20*/  ISETP.GT.AND P0, PT, R0.reuse, 0x58, P2 ;  /* 0x000000580000780c */ /* 0x040fe40001704270 */
[C---:B------:R-:W-:Y:S01]  /*15e30*/  ISETP.GT.AND P1, PT, R0.reuse, 0x59, P2 ;  /* 0x000000590000780c */ /* 0x040fe20001724270 */
[----:B------:R1:W-:Y:S01]  /*15e40*/  @P4 STG.E.U16 desc[UR36][R4.64+0xb0], R9 ;  /* 0x0000b00904004986 */ /* 0x0003e2000c101524 */
[----:B------:R-:W-:Y:S02]  /*15e50*/  ISETP.GT.AND P4, PT, R0, 0x60, P3 ;  /* 0x000000600000780c */ /* 0x000fe40001f84270 */
[----:B0-----:R-:W-:Y:S01]  /*15e60*/  PRMT R11, R3, 0x7610, R11 ;  /* 0x00007610030b7816 */ /* 0x001fe2000000000b */
[----:B------:R-:W-:Y:S01]  /*15e70*/  FMUL R3, R226, R2 ;  /* 0x00000002e2037220 */ /* 0x000fe20000400000 */
[----:B------:R-:W-:Y:S01]  /*15e80*/  F2FP.F16.F32.PACK_AB R8, RZ, R8 ;  /* 0x00000008ff08723e */ /* 0x000fe200000000ff */
[----:B------:R0:W-:Y:S03]  /*15e90*/  @P5 STG.E.U16 desc[UR36][R4.64+0xb2], R10 ;  /* 0x0000b20a04005986 */ /* 0x0001e6000c101524 */
[----:B-1----:R-:W-:Y:S01]  /*15ea0*/  F2FP.F16.F32.PACK_AB R9, RZ, R3 ;  /* 0x00000003ff09723e */ /* 0x002fe200000000ff */
[-C--:B------:R-:W-:Y:S01]  /*15eb0*/  FMUL R3, R225, R2.reuse ;  /* 0x00000002e1037220 */ /* 0x080fe20000400000 */
[----:B------:R-:W-:Y:S01]  /*15ec0*/  PRMT R12, R8, 0x7610, R12 ;  /* 0x00007610080c7816 */ /* 0x000fe2000000000c */
[----:B------:R-:W-:Y:S01]  /*15ed0*/  FMUL R8, R224, R2 ;  /* 0x00000002e0087220 */ /* 0x000fe20000400000 */
[----:B------:R1:W-:Y:S01]  /*15ee0*/  @P0 STG.E.U16 desc[UR36][R6.64+0xb0], R11 ;  /* 0x0000b00b06000986 */ /* 0x0003e2000c101524 */
[----:B0-----:R-:W-:-:S02]  /*15ef0*/  PRMT R10, R9, 0x7610, R10 ;  /* 0x00007610090a7816 */ /* 0x001fc4000000000a */
[----:B------:R-:W-:Y:S01]  /*15f00*/  F2FP.F16.F32.PACK_AB R3, RZ, R3 ;  /* 0x00000003ff03723e */ /* 0x000fe200000000ff */
[----:B------:R0:W-:Y:S01]  /*15f10*/  @P1 STG.E.U16 desc[UR36][R6.64+0xb2], R12 ;  /* 0x0000b20c06001986 */ /* 0x0001e2000c101524 */
[C---:B------:R-:W-:Y:S01]  /*15f20*/  ISETP.GT.AND P5, PT, R0.reuse, 0x61, P3 ;  /* 0x000000610000780c */ /* 0x040fe20001fa4270 */
[-C--:B------:R-:W-:Y:S01]  /*15f30*/  FMUL R9, R223, R2.reuse ;  /* 0x00000002df097220 */ /* 0x080fe20000400000 */
[C---:B------:R-:W-:Y:S01]  /*15f40*/  ISETP.GT.AND P1, PT, R0.reuse, 0x60, P2 ;  /* 0x000000600000780c */ /* 0x040fe20001724270 */
[----:B------:R-:W-:Y:S01]  /*15f50*/  @P4 STG.E.U16 desc[UR36][R4.64+0xc0], R10 ;  /* 0x0000c00a04004986 */ /* 0x000fe2000c101524 */
[----:B------:R-:W-:Y:S02]  /*15f60*/  ISETP.GT.AND P4, PT, R0, 0x61, P2 ;  /* 0x000000610000780c */ /* 0x000fe40001784270 */
[----:B-1----:R-:W-:Y:S01]  /*15f70*/  PRMT R11, R3, 0x7610, R11 ;  /* 0x00007610030b7816 */ /* 0x002fe2000000000b */
[----:B------:R-:W-:Y:S01]  /*15f80*/  FMUL R3, R222, R2 ;  /* 0x00000002de037220 */ /* 0x000fe20000400000 */
[----:B------:R-:W-:-:S02]  /*15f90*/  F2FP.F16.F32.PACK_AB R8, RZ, R8 ;  /* 0x00000008ff08723e */ /* 0x000fc400000000ff */
[----:B------:R-:W-:Y:S02]  /*15fa0*/  F2FP.F16.F32.PACK_AB R9, RZ, R9 ;  /* 0x00000009ff09723e */ /* 0x000fe400000000ff */
[----:B0-----:R-:W-:Y:S02]  /*15fb0*/  PRMT R12, R8, 0x7610, R12 ;  /* 0x00007610080c7816 */ /* 0x001fe4000000000c */
[----:B------:R-:W-:Y:S01]  /*15fc0*/  F2FP.F16.F32.PACK_AB R8, RZ, R3 ;  /* 0x00000003ff08723e */ /* 0x000fe200000000ff */
[-C--:B------:R-:W-:Y:S01]  /*15fd0*/  FMUL R3, R221, R2.reuse ;  /* 0x00000002dd037220 */ /* 0x080fe20000400000 */
[----:B------:R-:W-:Y:S01]  /*15fe0*/  PRMT R13, R9, 0x7610, R13 ;  /* 0x00007610090d7816 */ /* 0x000fe2000000000d */
[----:B------:R0:W-:Y:S01]  /*15ff0*/  @P5 STG.E.U16 desc[UR36][R4.64+0xc2], R11 ;  /* 0x0000c20b04005986 */ /* 0x0001e2000c101524 */
[----:B------:R-:W-:Y:S02]  /*16000*/  ISETP.GT.AND P0, PT, R0, 0x68, P3 ;  /* 0x000000680000780c */ /* 0x000fe40001f04270 */
[----:B------:R-:W-:Y:S01]  /*16010*/  F2FP.F16.F32.PACK_AB R9, RZ, R3 ;  /* 0x00000003ff09723e */ /* 0x000fe200000000ff */
[----:B------:R1:W-:Y:S01]  /*16020*/  @P1 STG.E.U16 desc[UR36][R6.64+0xc0], R12 ;  /* 0x0000c00c06001986 */ /* 0x0003e2000c101524 */
[----:B------:R-:W-:-:S03]  /*16030*/  FMUL R3, R219, R2 ;  /* 0x00000002db037220 */ /* 0x000fc60000400000 */
[----:B------:R-:W-:Y:S01]  /*16040*/  @P4 STG.E.U16 desc[UR36][R6.64+0xc2], R13 ;  /* 0x0000c20d06004986 */ /* 0x000fe2000c101524 */
[----:B------:R-:W-:Y:S02]  /*16050*/  ISETP.GT.AND P4, PT, R0, 0x69, P3 ;  /* 0x000000690000780c */ /* 0x000fe40001f84270 */
[----:B------:R-:W-:Y:S01]  /*16060*/  PRMT R14, R8, 0x7610, R14 ;  /* 0x00007610080e7816 */ /* 0x000fe2000000000e */
[-C--:B------:R-:W-:Y:S01]  /*16070*/  FMUL R8, R220, R2.reuse ;  /* 0x00000002dc087220 */ /* 0x080fe20000400000 */
[----:B------:R-:W-:Y:S02]  /*16080*/  F2FP.F16.F32.PACK_AB R3, RZ, R3 ;  /* 0x00000003ff03723e */ /* 0x000fe400000000ff */
[----:B------:R-:W-:Y:S01]  /*16090*/  ISETP.GT.AND P1, PT, R0, 0x68, P2 ;  /* 0x000000680000780c */ /* 0x000fe20001724270 */
[----:B------:R-:W-:Y:S01]  /*160a0*/  @P0 STG.E.U16 desc[UR36][R4.64+0xd0], R14 ;  /* 0x0000d00e04000986 */ /* 0x000fe2000c101524 */
[----:B0-----:R-:W-:Y:S01]  /*160b0*/  PRMT R11, R3, 0x7610, R11 ;  /* 0x00007610030b7816 */ /* 0x001fe2000000000b */
[----:B------:R-:W-:Y:S01]  /*160c0*/  FMUL R3, R217, R2 ;  /* 0x00000002d9037220 */ /* 0x000fe20000400000 */
[----:B------:R-:W-:Y:S01]  /*160d0*/  F2FP.F16.F32.PACK_AB R10, RZ, R8 ;  /* 0x00000008ff0a723e */ /* 0x000fe200000000ff */
[----:B------:R-:W-:Y:S01]  /*160e0*/  FMUL R8, R218, R2 ;  /* 0x00000002da087220 */ /* 0x000fe20000400000 */
[C---:B------:R-:W-:Y:S01]  /*160f0*/  ISETP.GT.AND P0, PT, R0.reuse, 0x69, P2 ;  /* 0x000000690000780c */ /* 0x040fe20001704270 */
[----:B------:R0:W-:Y:S01]  /*16100*/  @P4 STG.E.U16 desc[UR36][R4.64+0xd2], R9 ;  /* 0x0000d20904004986 */ /* 0x0001e2000c101524 */
[----:B------:R-:W-:-:S02]  /*16110*/  ISETP.GT.AND P5, PT, R0, 0x70, P3 ;  /* 0x000000700000780c */ /* 0x000fc40001fa4270 */
[----:B------:R-:W-:-:S04]  /*16120*/  F2FP.F16.F32.PACK_AB R8, RZ, R8 ;  /* 0x00000008ff08723e */ /* 0x000fc800000000ff */
[----:B-1----:R-:W-:Y:S02]  /*16130*/  PRMT R12, R8, 0x7610, R12 ;  /* 0x00007610080c7816 */ /* 0x002fe4000000000c */
[----:B0-----:R-:W-:Y:S01]  /*16140*/  F2FP.F16.F32.PACK_AB R9, RZ, R3 ;  /* 0x00000003ff09723e */ /* 0x001fe200000000ff */
[-C--:B------:R-:W-:Y:S01]  /*16150*/  FMUL R3, R216, R2.reuse ;  /* 0x00000002d8037220 */ /* 0x080fe20000400000 */
[----:B------:R-:W-:Y:S01]  /*16160*/  FMUL R8, R215, R2 ;  /* 0x00000002d7087220 */ /* 0x000fe20000400000 */
[----:B------:R0:W-:Y:S03]  /*16170*/  @P1 STG.E.U16 desc[UR36][R6.64+0xd0], R10 ;  /* 0x0000d00a06001986 */ /* 0x0001e6000c101524 */
[----:B------:R-:W-:Y:S01]  /*16180*/  F2FP.F16.F32.PACK_AB R3, RZ, R3 ;  /* 0x00000003ff03723e */ /* 0x000fe200000000ff */
[----:B------:R1:W-:Y:S01]  /*16190*/  @P0 STG.E.U16 desc[UR36][R6.64+0xd2], R11 ;  /* 0x0000d20b06000986 */ /* 0x0003e2000c101524 */
[----:B------:R-:W-:-:S02]  /*161a0*/  ISETP.GT.AND P1, PT, R0, 0x70, P2 ;  /* 0x000000700000780c */ /* 0x000fc40001724270 */
[----:B------:R-:W-:Y:S01]  /*161b0*/  F2FP.F16.F32.PACK_AB R8, RZ, R8 ;  /* 0x00000008ff08723e */ /* 0x000fe200000000ff */
[----:B------:R2:W-:Y:S01]  /*161c0*/  @P5 STG.E.U16 desc[UR36][R4.64+0xe0], R12 ;  /* 0x0000e00c04005986 */ /* 0x0005e2000c101524 */
[----:B0-----:R-:W-:Y:S01]  /*161d0*/  PRMT R10, R9, 0x7610, R10 ;  /* 0x00007610090a7816 */ /* 0x001fe2000000000a */
[-C--:B------:R-:W-:Y:S01]  /*161e0*/  FMUL R9, R214, R2.reuse ;  /* 0x00000002d6097220 */ /* 0x080fe20000400000 */
[----:B-1----:R-:W-:Y:S01]  /*161f0*/  PRMT R11, R3, 0x7610, R11 ;  /* 0x00007610030b7816 */ /* 0x002fe2000000000b */
[----:B------:R-:W-:-:S03]  /*16200*/  FMUL R3, R213, R2 ;  /* 0x00000002d5037220 */ /* 0x000fc60000400000 */
[----:B------:R-:W-:Y:S02]  /*16210*/  F2FP.F16.F32.PACK_AB R9, RZ, R9 ;  /* 0x00000009ff09723e */ /* 0x000fe400000000ff */
[----:B--2---:R-:W-:Y:S02]  /*16220*/  PRMT R12, R8, 0x7610, R12 ;  /* 0x00007610080c7816 */ /* 0x004fe4000000000c */
[----:B------:R-:W-:Y:S01]  /*16230*/  F2FP.F16.F32.PACK_AB R8, RZ, R3 ;  /* 0x00000003ff08723e */ /* 0x000fe200000000ff */
[----:B------:R-:W-:Y:S01]  /*16240*/  FMUL R3, R212, R2 ;  /* 0x00000002d4037220 */ /* 0x000fe20000400000 */
[C---:B------:R-:W-:Y:S02]  /*16250*/  ISETP.GT.AND P4, PT, R0.reuse, 0x71, P2 ;  /* 0x000000710000780c */ /* 0x040fe40001784270 */
[----:B------:R-:W-:Y:S01]  /*16260*/  ISETP.GT.AND P5, PT, R0, 0x78, P3 ;  /* 0x000000780000780c */ /* 0x000fe20001fa4270 */
[----:B------:R0:W-:Y:S01]  /*16270*/  @P6 STG.E.U16 desc[UR36][R4.64+0xe2], R10 ;  /* 0x0000e20a04006986 */ /* 0x0001e2000c101524 */
[----:B------:R-:W-:-:S02]  /*16280*/  PRMT R13, R9, 0x7610, R13 ;  /* 0x00007610090d7816 */ /* 0x000fc4000000000d */
[----:B------:R-:W-:Y:S01]  /*16290*/  F2FP.F16.F32.PACK_AB R9, RZ, R3 ;  /* 0x00000003ff09723e */ /* 0x000fe200000000ff */
[----:B------:R1:W-:Y:S01]  /*162a0*/  @P1 STG.E.U16 desc[UR36][R6.64+0xe0], R11 ;  /* 0x0000e00b06001986 */ /* 0x0003e2000c101524 */
[----:B------:R-:W-:Y:S01]  /*162b0*/  ISETP.GT.AND P0, PT, R0, 0x79, P3 ;  /* 0x000000790000780c */ /* 0x000fe20001f04270 */
[-C--:B------:R-:W-:Y:S01]  /*162c0*/  FMUL R3, R210, R2.reuse ;  /* 0x00000002d2037220 */ /* 0x080fe20000400000 */
[----:B------:R-:W-:Y:S02]  /*162d0*/  ISETP.GT.AND P1, PT, R0, 0x78, P2 ;  /* 0x000000780000780c */ /* 0x000fe40001724270 */
[----:B------:R-:W-:Y:S01]  /*162e0*/  PRMT R14, R8, 0x7610, R14 ;  /* 0x00007610080e7816 */ /* 0x000fe2000000000e */
[----:B------:R-:W-:Y:S01]  /*162f0*/  FMUL R8, R211, R2 ;  /* 0x00000002d3087220 */ /* 0x000fe20000400000 */
[----:B------:R-:W-:Y:S01]  /*16300*/  F2FP.F16.F32.PACK_AB R3, RZ, R3 ;  /* 0x00000003ff03723e */ /* 0x000fe200000000ff */
[----:B------:R2:W-:Y:S01]  /*16310*/  @P4 STG.E.U16 desc[UR36][R6.64+0xe2], R12 ;  /* 0x0000e20c06004986 */ /* 0x0005e2000c101524 */
[----:B------:R-:W-:-:S02]  /*16320*/  ISETP.GT.AND P4, PT, R0, 0x79, P2 ;  /* 0x000000790000780c */ /* 0x000fc40001784270 */
[----:B0-----:R-:W-:Y:S01]  /*16330*/  F2FP.F16.F32.PACK_AB R10, RZ, R8 ;  /* 0x00000008ff0a723e */ /* 0x001fe200000000ff */
[----:B------:R-:W-:Y:S01]  /*16340*/  @P5 STG.E.U16 desc[UR36][R4.64+0xf0], R13 ;  /* 0x0000f00d04005986 */ /* 0x000fe2000c101524 */
[----:B-1----:R-:W-:Y:S01]  /*16350*/  PRMT R11, R3, 0x7610, R11 ;  /* 0x00007610030b7816 */ /* 0x002fe2000000000b */
[-C--:B------:R-:W-:Y:S01]  /*16360*/  FMUL R3, R208, R2.reuse ;  /* 0x00000002d0037220 */ /* 0x080fe20000400000 */
[----:B------:R-:W-:Y:S01]  /*16370*/  FMUL R8, R209, R2 ;  /* 0x00000002d1087220 */ /* 0x000fe20000400000 */
[C---:B------:R-:W-:Y:S01]  /*16380*/  ISETP.GT.AND P5, PT, R0.reuse, 0x80, P3 ;  /* 0x000000800000780c */ /* 0x040fe20001fa4270 */
[----:B------:R-:W-:Y:S01]  /*16390*/  @P0 STG.E.U16 desc[UR36][R4.64+0xf2], R14 ;  /* 0x0000f20e04000986 */ /* 0x000fe2000c101524 */
[----:B------:R-:W-:-:S03]  /*163a0*/  ISETP.GT.AND P6, PT, R0, 0x81, P3 ;  /* 0x000000810000780c */ /* 0x000fc60001fc4270 */
[----:B------:R0:W-:Y:S01]  /*163b0*/  @P1 STG.E.U16 desc[UR36][R6.64+0xf0], R9 ;  /* 0x0000f00906001986 */ /* 0x0001e2000c101524 */
[----:B------:R-:W-:-:S04]  /*163c0*/  F2FP.F16.F32.PACK_AB R8, RZ, R8 ;  /* 0x00000008ff08723e */ /* 0x000fc800000000ff */
[----:B--2---:R-:W-:Y:S01]  /*163d0*/  PRMT R12, R8, 0x7610, R12 ;  /* 0x00007610080c7816 */ /* 0x004fe2000000000c */
[-C--:B------:R-:W-:Y:S01]  /*163e0*/  FMUL R8, R206, R2.reuse ;  /* 0x00000002ce087220 */ /* 0x080fe20000400000 */
[----:B0-----:R-:W-:Y:S01]  /*163f0*/  F2FP.F16.F32.PACK_AB R9, RZ, R3 ;  /* 0x00000003ff09723e */ /* 0x001fe200000000ff */
[----:B------:R-:W-:Y:S01]  /*16400*/  FMUL R3, R207, R2 ;  /* 0x00000002cf037220 */ /* 0x000fe20000400000 */
[----:B------:R0:W-:Y:S01]  /*16410*/  @P4 STG.E.U16 desc[UR36][R6.64+0xf2], R10 ;  /* 0x0000f20a06004986 */ /* 0x0001e2000c101524 */
[----:B------:R-:W-:-:S03]  /*16420*/  ISETP.GT.AND P0, PT, R0, 0x80, P2 ;  /* 0x000000800000780c */ /* 0x000fc60001704270 */
[----:B------:R-:W-:Y:S01]  /*16430*/  F2FP.F16.F32.PACK_AB R3, RZ, R3 ;  /* 0x00000003ff03723e */ /* 0x000fe200000000ff */
[----:B------:R1:W-:Y:S01]  /*16440*/  @P5 STG.E.U16 desc[UR36][R4.64+0x100], R11 ;  /* 0x0001000b04005986 */ /* 0x0003e2000c101524 */
[----:B------:R-:W-:Y:S02]  /*16450*/  ISETP.GT.AND P1, PT, R0, 0x81, P2 ;  /* 0x000000810000780c */ /* 0x000fe40001724270 */
[----:B------:R-:W-:Y:S01]  /*16460*/  F2FP.F16.F32.PACK_AB R8, RZ, R8 ;  /* 0x00000008ff08723e */ /* 0x000fe200000000ff */
[----:B------:R2:W-:Y:S01]  /*16470*/  @P6 STG.E.U16 desc[UR36][R4.64+0x102], R12 ;  /* 0x0001020c04006986 */ /* 0x0005e2000c101524 */
[----:B0-----:R-:W-:Y:S01]  /*16480*/  PRMT R10, R9, 0x7610, R10 ;  /* 0x00007610090a7816 */ /* 0x001fe2000000000a */
[-C--:B------:R-:W-:Y:S01]  /*16490*/  FMUL R9, R205, R2.reuse ;  /* 0x00000002cd097220 */ /* 0x080fe20000400000 */
[----:B-1----:R-:W-:Y:S01]  /*164a0*/  PRMT R11, R3, 0x7610, R11 ;  /* 0x00007610030b7816 */ /* 0x002fe2000000000b */
[----:B------:R-:W-:Y:S01]  /*164b0*/  FMUL R3, R204, R2 ;  /* 0x00000002cc037220 */ /* 0x000fe20000400000 */
[----:B------:R-:W-:-:S02]  /*164c0*/  ISETP.GT.AND P4, PT, R0, 0x88, P3 ;  /* 0x000000880000780c */ /* 0x000fc40001f84270 */
[----:B--2---:R-:W-:Y:S02]  /*164d0*/  PRMT R12, R8, 0x7610, R12 ;  /* 0x00007610080c7816 */ /* 0x004fe4000000000c */
[----:B------:R-:W-:Y:S01]  /*164e0*/  F2FP.F16.F32.PACK_AB R8, RZ, R3 ;  /* 0x00000003ff08723e */ /* 0x000fe200000000ff */
[-C--:B------:R-:W-:Y:S01]  /*164f0*/  FMUL R3, R203, R2.reuse ;  /* 0x00000002cb037220 */ /* 0x080fe20000400000 */
[----:B------:R-:W-:Y:S02]  /*16500*/  F2FP.F16.F32.PACK_AB R9, RZ, R9 ;  /* 0x00000009ff09723e */ /* 0x000fe400000000ff */
[C---:B------:R-:W-:Y:S01]  /*16510*/  ISETP.GT.AND P5, PT, R0.reuse, 0x89, P3 ;  /* 0x000000890000780c */ /* 0x040fe20001fa4270 */
[----:B------:R0:W-:Y:S01]  /*16520*/  @P0 STG.E.U16 desc[UR36][R6.64+0x100], R10 ;  /* 0x0001000a06000986 */ /* 0x0001e2000c101524 */
[----:B------:R-:W-:Y:S02]  /*16530*/  PRMT R13, R9, 0x7610, R13 ;  /* 0x00007610090d7816 */ /* 0x000fe4000000000d */
[----:B------:R-:W-:Y:S01]  /*16540*/  F2FP.F16.F32.PACK_AB R9, RZ, R3 ;  /* 0x00000003ff09723e */ /* 0x000fe200000000ff */
[----:B------:R1:W-:Y:S01]  /*16550*/  @P1 STG.E.U16 desc[UR36][R6.64+0x102], R11 ;  /* 0x0001020b06001986 */ /* 0x0003e2000c101524 */
[C---:B------:R-:W-:Y:S01]  /*16560*/  ISETP.GT.AND P0, PT, R0.reuse, 0x88, P2 ;  /* 0x000000880000780c */ /* 0x040fe20001704270 */
[----:B------:R-:W-:Y:S01]  /*16570*/  FMUL R3, R201, R2 ;  /* 0x00000002c9037220 */ /* 0x000fe20000400000 */
[----:B------:R-:W-:-:S02]  /*16580*/  ISETP.GT.AND P1, PT, R0, 0x89, P2 ;  /* 0x000000890000780c */ /* 0x000fc40001724270 */
[----:B------:R-:W-:Y:S01]  /*16590*/  PRMT R14, R8, 0x7610, R14 ;  /* 0x00007610080e7816 */ /* 0x000fe2000000000e */
[----:B------:R-:W-:Y:S01]  /*165a0*/  FMUL R8, R202, R2 ;  /* 0x00000002ca087220 */ /* 0x000fe20000400000 */
[----:B------:R-:W-:Y:S01]  /*165b0*/  F2FP.F16.F32.PACK_AB R3, RZ, R3 ;  /* 0x00000003ff03723e */ /* 0x000fe200000000ff */
[----:B------:R2:W-:Y:S01]  /*165c0*/  @P4 STG.E.U16 desc[UR36][R4.64+0x110], R12 ;  /* 0x0001100c04004986 */ /* 0x0005e2000c101524 */
[----:B------:R-:W-:Y:S02]  /*165d0*/  ISETP.GT.AND P4, PT, R0, 0x90, P3 ;  /* 0x000000900000780c */ /* 0x000fe40001f84270 */
        /* <DEDUP_REMOVED lines=9> */
[----:B------:R-:W-:Y:S02]  /*16670*/  F2FP.F16.F32.PACK_AB R8, RZ, R8 ;  /* 0x00000008ff08723e */ /* 0x000fe400000000ff */
[----:B------:R-:W-:Y:S01]  /*16680*/  ISETP.GT.AND P1, PT, R0, 0x91, P2 ;  /* 0x000000910000780c */ /* 0x000fe20001724270 */
[----:B------:R1:W-:Y:S01]  /*16690*/  @P4 STG.E.U16 desc[UR36][R4.64+0x120], R10 ;  /* 0x0001200a04004986 */ /* 0x0003e2000c101524 */
[----:B--2---:R-:W-:Y:S01]  /*166a0*/  PRMT R12, R8, 0x7610, R12 ;  /* 0x00007610080c7816 */ /* 0x004fe2000000000c */
[-C--:B------:R-:W-:Y:S01]  /*166b0*/  FMUL R8, R197, R2.reuse ;  /* 0x00000002c5087220 */ /* 0x080fe20000400000 */
[----:B0-----:R-:W-:Y:S01]  /*166c0*/  F2FP.F16.F32.PACK_AB R9, RZ, R3 ;  /* 0x00000003ff09723e */ /* 0x001fe200000000ff */
[----:B------:R-:W-:Y:S01]  /*166d0*/  FMUL R3, R198, R2 ;  /* 0x00000002c6037220 */ /* 0x000fe20000400000 */
[----:B------:R-:W-:Y:S01]  /*166e0*/  ISETP.GT.AND P4, PT, R0, 0x98, P3 ;  /* 0x000000980000780c */ /* 0x000fe20001f84270 */
[----:B------:R0:W-:Y:S03]  /*166f0*/  @P5 STG.E.U16 desc[UR36][R4.64+0x122], R11 ;  /* 0x0001220b04005986 */ /* 0x0001e6000c101524 */
[----:B------:R-:W-:-:S02]  /*16700*/  F2FP.F16.F32.PACK_AB R3, RZ, R3 ;  /* 0x00000003ff03723e */ /* 0x000fc400000000ff */
[----:B-1----:R-:W-:Y:S01]  /*16710*/  PRMT R10, R9, 0x7610, R10 ;  /* 0x00007610090a7816 */ /* 0x002fe2000000000a */
[----:B------:R-:W-:Y:S01]  /*16720*/  FMUL R9, R196, R2 ;  /* 0x00000002c4097220 */ /* 0x000fe20000400000 */
[----:B------:R-:W-:Y:S01]  /*16730*/  F2FP.F16.F32.PACK_AB R8, RZ, R8 ;  /* 0x00000008ff08723e */ /* 0x000fe200000000ff */
[----:B------:R1:W-:Y:S01]  /*16740*/  @P0 STG.E.U16 desc[UR36][R6.64+0x120], R12 ;  /* 0x0001200c06000986 */ /* 0x0003e2000c101524 */
[----:B0-----:R-:W-:Y:S01]  /*16750*/  PRMT R11, R3, 0x7610, R11 ;  /* 0x00007610030b7816 */ /* 0x001fe2000000000b */
[----:B------:R-:W-:Y:S01]  /*16760*/  FMUL R3, R195, R2 ;  /* 0x00000002c3037220 */ /* 0x000fe20000400000 */
[C---:B------:R-:W-:Y:S01]  /*16770*/  ISETP.GT.AND P5, PT, R0.reuse, 0x99, P3 ;  /* 0x000000990000780c */ /* 0x040fe20001fa4270 */
[----:B------:R0:W-:Y:S01]  /*16780*/  @P1 STG.E.U16 desc[UR36][R6.64+0x122], R10 ;  /* 0x0001220a06001986 */ /* 0x0001e2000c101524 */
[----:B------:R-:W-:Y:S02]  /*16790*/  ISETP.GT.AND P1, PT, R0, 0x98, P2 ;  /* 0x000000980000780c */ /* 0x000fe40001724270 */
[----:B------:R-:W-:-:S02]  /*167a0*/  F2FP.F16.F32.PACK_AB R9, RZ, R9 ;  /* 0x00000009ff09723e */ /* 0x000fc400000000ff */
[----:B-1----:R-:W-:Y:S02]  /*167b0*/  PRMT R12, R8, 0x7610, R12 ;  /* 0x00007610080c7816 */ /* 0x002fe4000000000c */
[----:B------:R-:W-:Y:S01]  /*167c0*/  F2FP.F16.F32.PACK_AB R8, RZ, R3 ;  /* 0x00000003ff08723e */ /* 0x000fe200000000ff */
[-C--:B------:R-:W-:Y:S01]  /*167d0*/  FMUL R3, R194, R2.reuse ;  /* 0x00000002c2037220 */ /* 0x080fe20000400000 */
[C---:B------:R-:W-:Y:S01]  /*167e0*/  ISETP.GT.AND P0, PT, R0.reuse, 0x99, P2 ;  /* 0x000000990000780c */ /* 0x040fe20001704270 */
[----:B------:R1:W-:Y:S01]  /*167f0*/  @P4 STG.E.U16 desc[UR36][R4.64+0x130], R11 ;  /* 0x0001300b04004986 */ /* 0x0003e2000c101524 */
[----:B------:R-:W-:Y:S02]  /*16800*/  ISETP.GT.AND P4, PT, R0, 0xa0, P3 ;  /* 0x000000a00000780c */ /* 0x000fe40001f84270 */
[----:B------:R-:W-:Y:S02]  /*16810*/  PRMT R13, R9, 0x7610, R13 ;  /* 0x00007610090d7816 */ /* 0x000fe4000000000d */
[----:B------:R-:W-:Y:S01]  /*16820*/  F2FP.F16.F32.PACK_AB R9, RZ, R3 ;  /* 0x00000003ff09723e */ /* 0x000fe200000000ff */
[-C--:B------:R-:W-:Y:S01]  /*16830*/  FMUL R3, R192, R2.reuse ;  /* 0x00000002c0037220 */ /* 0x080fe20000400000 */
[----:B------:R-:W-:Y:S01]  /*16840*/  PRMT R14, R8, 0x7610, R14 ;  /* 0x00007610080e7816 */ /* 0x000fe2000000000e */
[----:B------:R-:W-:Y:S01]  /*16850*/  FMUL R8, R193, R2 ;  /* 0x00000002c1087220 */ /* 0x000fe20000400000 */
[----:B------:R2:W-:Y:S01]  /*16860*/  @P5 STG.E.U16 desc[UR36][R4.64+0x132], R12 ;  /* 0x0001320c04005986 */ /* 0x0005e2000c101524 */
[----:B------:R-:W-:-:S02]  /*16870*/  ISETP.GT.AND P5, PT, R0, 0xa1, P3 ;  /* 0x000000a10000780c */ /* 0x000fc40001fa4270 */
[----:B------:R-:W-:Y:S01]  /*16880*/  F2FP.F16.F32.PACK_AB R3, RZ, R3 ;  /* 0x00000003ff03723e */ /* 0x000fe200000000ff */
[----:B------:R-:W-:Y:S01]  /*16890*/  @P1 STG.E.U16 desc[UR36][R6.64+0x130], R13 ;  /* 0x0001300d06001986 */ /* 0x000fe2000c101524 */
[----:B0-----:R-:W-:Y:S01]  /*168a0*/  F2FP.F16.F32.PACK_AB R10, RZ, R8 ;  /* 0x00000008ff0a723e */ /* 0x001fe200000000ff */
[-C--:B------:R-:W-:Y:S01]  /*168b0*/  FMUL R8, R191, R2.reuse ;  /* 0x00000002bf087220 */ /* 0x080fe20000400000 */
[----:B-1----:R-:W-:Y:S01]  /*168c0*/  PRMT R11, R3, 0x7610, R11 ;  /* 0x00007610030b7816 */ /* 0x002fe2000000000b */
[----:B------:R-:W-:Y:S01]  /*168d0*/  @P0 STG.E.U16 desc[UR36][R6.64+0x132], R14 ;  /* 0x0001320e06000986 */ /* 0x000fe2000c101524 */
[----:B------:R-:W-:Y:S01]  /*168e0*/  ISETP.GT.AND P0, PT, R0, 0xa0, P2 ;  /* 0x000000a00000780c */ /* 0x000fe20001704270 */
[----:B------:R-:W-:Y:S01]  /*168f0*/  FMUL R3, R190, R2 ;  /* 0x00000002be037220 */ /* 0x000fe20000400000 */
[C---:B------:R-:W-:Y:S01]  /*16900*/  ISETP.GT.AND P1, PT, R0.reuse, 0xa1, P2 ;  /* 0x000000a10000780c */ /* 0x040fe20001724270 */
[----:B------:R0:W-:Y:S01]  /*16910*/  @P4 STG.E.U16 desc[UR36][R4.64+0x140], R9 ;  /* 0x0001400904004986 */ /* 0x0001e2000c101524 */
[----:B------:R-:W-:-:S02]  /*16920*/  ISETP.GT.AND P4, PT, R0, 0xa8, P3 ;  /* 0x000000a80000780c */ /* 0x000fc40001f84270 */
[----:B------:R-:W-:Y:S01]  /*16930*/  F2FP.F16.F32.PACK_AB R8, RZ, R8 ;  /* 0x00000008ff08723e */ /* 0x000fe200000000ff */
[----:B------:R1:W-:Y:S03]  /*16940*/  @P5 STG.E.U16 desc[UR36][R4.64+0x142], R10 ;  /* 0x0001420a04005986 */ /* 0x0003e6000c101524 */
[----:B--2---:R-:W-:Y:S02]  /*16950*/  PRMT R12, R8, 0x7610, R12 ;  /* 0x00007610080c7816 */ /* 0x004fe4000000000c */
[----:B0-----:R-:W-:Y:S01]  /*16960*/  F2FP.F16.F32.PACK_AB R9, RZ, R3 ;  /* 0x00000003ff09723e */ /* 0x001fe200000000ff */
[-C--:B------:R-:W-:Y:S01]  /*16970*/  FMUL R3, R189, R2.reuse ;  /* 0x00000002bd037220 */ /* 0x080fe20000400000 */
[-C--:B------:R-:W-:Y:S02]  /*16980*/  FMUL R8, R188, R2.reuse ;  /* 0x00000002bc087220 */ /* 0x080fe40000400000 */
[----:B-1----:R-:W-:Y:S01]  /*16990*/  PRMT R10, R9, 0x7610, R10 ;  /* 0x00007610090a7816 */ /* 0x002fe2000000000a */
[----:B------:R0:W-:Y:S01]  /*169a0*/  @P0 STG.E.U16 desc[UR36][R6.64+0x140], R11 ;  /* 0x0001400b06000986 */ /* 0x0001e2000c101524 */
[----:B------:R-:W-:Y:S01]  /*169b0*/  F2FP.F16.F32.PACK_AB R3, RZ, R3 ;  /* 0x00000003ff03723e */ /* 0x000fe200000000ff */
[----:B------:R-:W-:Y:S01]  /*169c0*/  FMUL R9, R187, R2 ;  /* 0x00000002bb097220 */ /* 0x000fe20000400000 */
[C---:B------:R-:W-:Y:S01]  /*169d0*/  ISETP.GT.AND P5, PT, R0.reuse, 0xa9, P3 ;  /* 0x000000a90000780c */ /* 0x040fe20001fa4270 */
[----:B------:R1:W-:Y:S01]  /*169e0*/  @P1 STG.E.U16 desc[UR36][R6.64+0x142], R12 ;  /* 0x0001420c06001986 */ /* 0x0003e2000c101524 */
[----:B------:R-:W-:-:S03]  /*169f0*/  ISETP.GT.AND P1, PT, R0, 0xa8, P2 ;  /* 0x000000a80000780c */ /* 0x000fc60001724270 */
[----:B------:R-:W-:Y:S01]  /*16a00*/  @P4 STG.E.U16 desc[UR36][R4.64+0x150], R10 ;  /* 0x0001500a04004986 */ /* 0x000fe2000c101524 */
[----:B------:R-:W-:Y:S02]  /*16a10*/  ISETP.GT.AND P4, PT, R0, 0xa9, P2 ;  /* 0x000000a90000780c */ /* 0x000fe40001784270 */
[----:B------:R-:W-:Y:S02]  /*16a20*/  F2FP.F16.F32.PACK_AB R8, RZ, R8 ;  /* 0x00000008ff08723e */ /* 0x000fe400000000ff */
[----:B0-----:R-:W-:Y:S01]  /*16a30*/  PRMT R11, R3, 0x7610, R11 ;  /* 0x00007610030b7816 */ /* 0x001fe2000000000b */
[-C--:B------:R-:W-:Y:S01]  /*16a40*/  FMUL R3, R186, R2.reuse ;  /* 0x00000002ba037220 */ /* 0x080fe20000400000 */
[----:B------:R-:W-:Y:S02]  /*16a50*/  F2FP.F16.F32.PACK_AB R9, RZ, R9 ;  /* 0x00000009ff09723e */ /* 0x000fe400000000ff */
[----:B-1----:R-:W-:Y:S02]  /*16a60*/  PRMT R12, R8, 0x7610, R12 ;  /* 0x00007610080c7816 */ /* 0x002fe4000000000c */
[----:B------:R-:W-:Y:S01]  /*16a70*/  F2FP.F16.F32.PACK_AB R8, RZ, R3 ;  /* 0x00000003ff08723e */ /* 0x000fe200000000ff */
[----:B------:R-:W-:Y:S01]  /*16a80*/  FMUL R3, R185, R2 ;  /* 0x00000002b9037220 */ /* 0x000fe20000400000 */
[----:B------:R-:W-:Y:S01]  /*16a90*/  PRMT R13, R9, 0x7610, R13 ;  /* 0x00007610090d7816 */ /* 0x000fe2000000000d */
[----:B------:R0:W-:Y:S01]  /*16aa0*/  @P5 STG.E.U16 desc[UR36][R4.64+0x152], R11 ;  /* 0x0001520b04005986 */ /* 0x0001e2000c101524 */
[----:B------:R-:W-:-:S02]  /*16ab0*/  ISETP.GT.AND P0, PT, R0, 0xb0, P3 ;  /* 0x000000b00000780c */ /* 0x000fc40001f04270 */
        /* <DEDUP_REMOVED lines=26> */
[----:B------:R-:W-:Y:S02]  /*16c60*/  ISETP.GT.AND P1, PT, R0, 0xb8, P2 ;  /* 0x000000b80000780c */ /* 0x000fe40001724270 */
[----:B------:R-:W-:Y:S02]  /*16c70*/  F2FP.F16.F32.PACK_AB R8, RZ, R8 ;  /* 0x00000008ff08723e */ /* 0x000fe400000000ff */
[----:B0-----:R-:W-:Y:S01]  /*16c80*/  PRMT R10, R9, 0x7610, R10 ;  /* 0x00007610090a7816 */ /* 0x001fe2000000000a */
[-C--:B------:R-:W-:Y:S01]  /*16c90*/  FMUL R9, R178, R2.reuse ;  /* 0x00000002b2097220 */ /* 0x080fe20000400000 */
[----:B-1----:R-:W-:Y:S01]  /*16ca0*/  PRMT R11, R3, 0x7610, R11 ;  /* 0x00007610030b7816 */ /* 0x002fe2000000000b */
[----:B------:R-:W-:Y:S01]  /*16cb0*/  FMUL R3, R177, R2 ;  /* 0x00000002b1037220 */ /* 0x000fe20000400000 */
[----:B------:R0:W-:Y:S02]  /*16cc0*/  @P5 STG.E.U16 desc[UR36][R4.64+0x170], R12 ;  /* 0x0001700c04005986 */ /* 0x0001e4000c101524 */
[----:B------:R-:W-:-:S02]  /*16cd0*/  F2FP.F16.F32.PACK_AB R9, RZ, R9 ;  /* 0x00000009ff09723e */ /* 0x000fc400000000ff */
[C---:B------:R-:W-:Y:S02]  /*16ce0*/  ISETP.GT.AND P4, PT, R0.reuse, 0xb9, P2 ;  /* 0x000000b90000780c */ /* 0x040fe40001784270 */
[----:B------:R-:W-:Y:S02]  /*16cf0*/  ISETP.GT.AND P5, PT, R0, 0xc0, P3 ;  /* 0x000000c00000780c */ /* 0x000fe40001fa4270 */
[----:B0-----:R-:W-:Y:S02]  /*16d00*/  PRMT R12, R8, 0x7610, R12 ;  /* 0x00007610080c7816 */ /* 0x001fe4000000000c */
[----:B------:R-:W-:Y:S01]  /*16d10*/  F2FP.F16.F32.PACK_AB R8, RZ, R3 ;  /* 0x00000003ff08723e */ /* 0x000fe200000000ff */
[----:B------:R-:W-:Y:S01]  /*16d20*/  FMUL R3, R176, R2 ;  /* 0x00000002b0037220 */ /* 0x000fe20000400000 */
[----:B------:R-:W-:Y:S01]  /*16d30*/  PRMT R13, R9, 0x7610, R13 ;  /* 0x00007610090d7816 */ /* 0x000fe2000000000d */
[----:B------:R0:W-:Y:S01]  /*16d40*/  @P6 STG.E.U16 desc[UR36][R4.64+0x172], R10 ;  /* 0x0001720a04006986 */ /* 0x0001e2000c101524 */
[----:B------:R-:W-:-:S02]  /*16d50*/  ISETP.GT.AND P0, PT, R0, 0xc1, P3 ;  /* 0x000000c10000780c */ /* 0x000fc40001f04270 */
[----:B------:R-:W-:Y:S01]  /*16d60*/  F2FP.F16.F32.PACK_AB R9, RZ, R3 ;  /* 0x00000003ff09723e */ /* 0x000fe200000000ff */
[----:B------:R1:W-:Y:S01]  /*16d70*/  @P1 STG.E.U16 desc[UR36][R6.64+0x170], R11 ;  /* 0x0001700b06001986 */ /* 0x0003e2000c101524 */
[-C--:B------:R-:W-:Y:S01]  /*16d80*/  FMUL R3, R174, R2.reuse ;  /* 0x00000002ae037220 */ /* 0x080fe20000400000 */
[----:B------:R-:W-:Y:S02]  /*16d90*/  ISETP.GT.AND P1, PT, R0, 0xc0, P2 ;  /* 0x000000c00000780c */ /* 0x000fe40001724270 */
        /* <DEDUP_REMOVED lines=40> */
[C---:B------:R-:W-:Y:S01]  /*17020*/  ISETP.GT.AND P0, PT, R0.reuse, 0xd0, P2 ;  /* 0x000000d00000780c */ /* 0x040fe20001704270 */
        /* <DEDUP_REMOVED lines=11> */
[----:B------:R-:W-:Y:S01]  /*170e0*/  ISETP.GT.AND P5, PT, R0, 0xd9, P3 ;  /* 0x000000d90000780c */ /* 0x000fe20001fa4270 */
[----:B------:R-:W-:Y:S01]  /*170f0*/  FMUL R8, R164, R2 ;  /* 0x00000002a4087220 */ /* 0x000fe20000400000 */
[----:B------:R-:W-:Y:S01]  /*17100*/  @P0 STG.E.U16 desc[UR36][R6.64+0x1a0], R14 ;  /* 0x0001a00e06000986 */ /* 0x000fe2000c101524 */
[----:B------:R-:W-:-:S03]  /*17110*/  ISETP.GT.AND P0, PT, R0, 0xd8, P2 ;  /* 0x000000d80000780c */ /* 0x000fc60001704270 */
[----:B------:R0:W-:Y:S01]  /*17120*/  @P1 STG.E.U16 desc[UR36][R6.64+0x1a2], R9 ;  /* 0x0001a20906001986 */ /* 0x0001e2000c101524 */
[----:B------:R-:W-:Y:S02]  /*17130*/  F2FP.F16.F32.PACK_AB R8, RZ, R8 ;  /* 0x00000008ff08723e */ /* 0x000fe400000000ff */
[----:B------:R-:W-:Y:S02]  /*17140*/  ISETP.GT.AND P1, PT, R0, 0xd9, P2 ;  /* 0x000000d90000780c */ /* 0x000fe40001724270 */
        /* <DEDUP_REMOVED lines=16> */
[----:B------:R1:W-:Y:S01]  /*17250*/  @P1 STG.E.U16 desc[UR36][R6.64+0x1b2], R10 ;  /* 0x0001b20a06001986 */ /* 0x0003e2000c101524 */
[C---:B------:R-:W-:Y:S02]  /*17260*/  ISETP.GT.AND P1, PT, R0.reuse, 0xe0, P2 ;  /* 0x000000e00000780c */ /* 0x040fe40001724270 */
[----:B------:R-:W-:Y:S02]  /*17270*/  ISETP.GT.AND P0, PT, R0, 0xe1, P2 ;  /* 0x000000e10000780c */ /* 0x000fe40001704270 */
[----:B0-----:R-:W-:Y:S02]  /*17280*/  PRMT R12, R8, 0x7610, R12 ;  /* 0x00007610080c7816 */ /* 0x001fe4000000000c */
[----:B------:R-:W-:Y:S01]  /*17290*/  F2FP.F16.F32.PACK_AB R8, RZ, R3 ;  /* 0x00000003ff08723e */ /* 0x000fe200000000ff */
[----:B------:R-:W-:Y:S01]  /*172a0*/  FMUL R3, R157, R2 ;  /* 0x000000029d037220 */ /* 0x000fe20000400000 */
[----:B------:R0:W-:Y:S01]  /*172b0*/  @P4 STG.E.U16 desc[UR36][R4.64+0x1c0], R11 ;  /* 0x0001c00b04004986 */ /* 0x0001e2000c101524 */
[----:B-1----:R-:W-:-:S02]  /*172c0*/  PRMT R10, R9, 0x7610, R10 ;  /* 0x00007610090a7816 */ /* 0x002fc4000000000a */
[----:B------:R-:W-:Y:S01]  /*172d0*/  PRMT R13, R8, 0x7610, R13 ;  /* 0x00007610080d7816 */ /* 0x000fe2000000000d */
[----:B------:R-:W-:Y:S01]  /*172e0*/  @P5 STG.E.U16 desc[UR36][R4.64+0x1c2], R12 ;  /* 0x0001c20c04005986 */ /* 0x000fe2000c101524 */
[-C--:B------:R-:W-:Y:S01]  /*172f0*/  FMUL R8, R156, R2.reuse ;  /* 0x000000029c087220 */ /* 0x080fe20000400000 */
[C---:B------:R-:W-:Y:S02]  /*17300*/  ISETP.GT.AND P4, PT, R0.reuse, 0xe8, P3 ;  /* 0x000000e80000780c */ /* 0x040fe40001f84270 */
[----:B------:R-:W-:Y:S01]  /*17310*/  F2FP.F16.F32.PACK_AB R9, RZ, R3 ;  /* 0x00000003ff09723e */ /* 0x000fe200000000ff */
[----:B------:R-:W-:Y:S01]  /*17320*/  FMUL R3, R155, R2 ;  /* 0x000000029b037220 */ /* 0x000fe20000400000 */
[C---:B------:R-:W-:Y:S02]  /*17330*/  ISETP.GT.AND P5, PT, R0.reuse, 0xe9, P3 ;  /* 0x000000e90000780c */ /* 0x040fe40001fa4270 */
[----:B------:R-:W-:Y:S02]  /*17340*/  ISETP.GT.AND P6, PT, R0, 0xe8, P2 ;  /* 0x000000e80000780c */ /* 0x000fe400017c4270 */
[----:B------:R-:W-:Y:S01]  /*17350*/  F2FP.F16.F32.PACK_AB R8, RZ, R8 ;  /* 0x00000008ff08723e */ /* 0x000fe200000000ff */
[----:B------:R1:W-:Y:S01]  /*17360*/  @P1 STG.E.U16 desc[UR36][R6.64+0x1c0], R10 ;  /* 0x0001c00a06001986 */ /* 0x0003e2000c101524 */
[----:B------:R-:W-:-:S02]  /*17370*/  F2FP.F16.F32.PACK_AB R3, RZ, R3 ;  /* 0x00000003ff03723e */ /* 0x000fc400000000ff */
[C---:B------:R-:W-:Y:S01]  /*17380*/  ISETP.GT.AND P1, PT, R17.reuse, 0x80, PT ;  /* 0x000000801100780c */ /* 0x040fe20003f24270 */
[----:B------:R2:W-:Y:S01]  /*17390*/  @P0 STG.E.U16 desc[UR36][R6.64+0x1c2], R13 ;  /* 0x0001c20d06000986 */ /* 0x0005e2000c101524 */
[----:B------:R-:W-:Y:S02]  /*173a0*/  ISETP.GT.AND P0, PT, R17, 0x88, PT ;  /* 0x000000881100780c */ /* 0x000fe40003f04270 */
[----:B0-----:R-:W-:Y:S02]  /*173b0*/  PRMT R11, R8, 0x7610, R11 ;  /* 0x00007610080b7816 */ /* 0x001fe4000000000b */
[----:B------:R-:W-:Y:S02]  /*173c0*/  PRMT R17, R3, 0x7610, R17 ;  /* 0x0000761003117816 */ /* 0x000fe40000000011 */
[----:B-1----:R-:W-:Y:S01]  /*173d0*/  PRMT R10, R9, 0x7610, R10 ;  /* 0x00007610090a7816 */ /* 0x002fe2000000000a */
[----:B------:R-:W-:-:S04]  /*173e0*/  FMUL R3, R154, R2 ;  /* 0x000000029a037220 */ /* 0x000fc80000400000 */
[----:B------:R-:W-:Y:S01]  /*173f0*/  @P4 STG.E.U16 desc[UR36][R4.64+0x1d0], R10 ;  /* 0x0001d00a04004986 */ /* 0x000fe2000c101524 */
[----:B------:R-:W-:-:S03]  /*17400*/  ISETP.GT.AND P4, PT, R0, 0xe9, P2 ;  /* 0x000000e90000780c */ /* 0x000fc60001784270 */
[----:B------:R0:W-:Y:S01]  /*17410*/  @P5 STG.E.U16 desc[UR36][R4.64+0x1d2], R11 ;  /* 0x0001d20b04005986 */ /* 0x0001e2000c101524 */
[----:B------:R-:W-:-:S03]  /*17420*/  ISETP.GT.AND P5, PT, R0, 0xf0, P3 ;  /* 0x000000f00000780c */ /* 0x000fc60001fa4270 */
[----:B------:R-:W-:Y:S01]  /*17430*/  @P6 STG.E.U16 desc[UR36][R6.64+0x1d0], R17 ;  /* 0x0001d01106006986 */ /* 0x000fe2000c101524 */
[----:B------:R-:W-:Y:S01]  /*17440*/  ISETP.GT.AND P6, PT, R0, 0xf1, P3 ;  /* 0x000000f10000780c */ /* 0x000fe20001fc4270 */
[-C--:B------:R-:W-:Y:S01]  /*17450*/  FMUL R8, R153, R2.reuse ;  /* 0x0000000299087220 */ /* 0x080fe20000400000 */
[----:B------:R-:W-:Y:S01]  /*17460*/  FMUL R9, R152, R2 ;  /* 0x0000000298097220 */ /* 0x000fe20000400000 */
[----:B--2---:R-:W-:-:S03]  /*17470*/  F2FP.F16.F32.PACK_AB R13, RZ, R3 ;  /* 0x00000003ff0d723e */ /* 0x004fc600000000ff */
[----:B------:R-:W-:Y:S02]  /*17480*/  F2FP.F16.F32.PACK_AB R14, RZ, R8 ;  /* 0x00000008ff0e723e */ /* 0x000fe400000000ff */
[----:B------:R-:W-:Y:S01]  /*17490*/  F2FP.F16.F32.PACK_AB R15, RZ, R9 ;  /* 0x00000009ff0f723e */ /* 0x000fe200000000ff */
[----:B------:R-:W-:Y:S01]  /*174a0*/  @P4 STG.E.U16 desc[UR36][R6.64+0x1d2], R13 ;  /* 0x0001d20d06004986 */ /* 0x000fe2000c101524 */
[----:B------:R-:W-:-:S03]  /*174b0*/  ISETP.GT.AND P4, PT, R0, 0xf1, P2 ;  /* 0x000000f10000780c */ /* 0x000fc60001784270 */
[----:B------:R-:W-:Y:S04]  /*174c0*/  @P5 STG.E.U16 desc[UR36][R4.64+0x1e0], R14 ;  /* 0x0001e00e04005986 */ /* 0x000fe8000c101524 */
[----:B------:R-:W-:Y:S01]  /*174d0*/  @P6 STG.E.U16 desc[UR36][R4.64+0x1e2], R15 ;  /* 0x0001e20f04006986 */ /* 0x000fe2000c101524 */
[----:B------:R-:W-:Y:S01]  /*174e0*/  ISETP.GT.AND P6, PT, R0, 0xf0, P2 ;  /* 0x000000f00000780c */ /* 0x000fe200017c4270 */
[-C--:B0-----:R-:W-:Y:S01]  /*174f0*/  FMUL R11, R23, R2.reuse ;  /* 0x00000002170b7220 */ /* 0x081fe20000400000 */
[----:B------:R-:W-:-:S04]  /*17500*/  FMUL R12, R22, R2 ;  /* 0x00000002160c7220 */ /* 0x000fc80000400000 */
[----:B------:R-:W-:Y:S02]  /*17510*/  F2FP.F16.F32.PACK_AB R11, RZ, R11 ;  /* 0x0000000bff0b723e */ /* 0x000fe400000000ff */
[----:B------:R-:W-:Y:S02]  /*17520*/  F2FP.F16.F32.PACK_AB R12, RZ, R12 ;  /* 0x0000000cff0c723e */ /* 0x000fe400000000ff */
[C---:B------:R-:W-:Y:S02]  /*17530*/  ISETP.GT.AND P5, PT, R0.reuse, 0xf8, P3 ;  /* 0x000000f80000780c */ /* 0x040fe40001fa4270 */
[----:B------:R-:W-:Y:S01]  /*17540*/  ISETP.GT.AND P3, PT, R0, 0xf9, P3 ;  /* 0x000000f90000780c */ /* 0x000fe20001f64270 */
[----:B------:R-:W-:Y:S01]  /*17550*/  @P6 STG.E.U16 desc[UR36][R6.64+0x1e0], R11 ;  /* 0x0001e00b06006986 */ /* 0x000fe2000c101524 */
[----:B------:R-:W-:-:S03]  /*17560*/  FMUL R10, R21, R2 ;  /* 0x00000002150a7220 */ /* 0x000fc60000400000 */
[----:B------:R0:W-:Y:S01]  /*17570*/  @P4 STG.E.U16 desc[UR36][R6.64+0x1e2], R12 ;  /* 0x0001e20c06004986 */ /* 0x0001e2000c101524 */
[----:B------:R-:W-:Y:S01]  /*17580*/  ISETP.GT.AND P4, PT, R0, 0xf8, P2 ;  /* 0x000000f80000780c */ /* 0x000fe20001784270 */
[-C--:B------:R-:W-:Y:S01]  /*17590*/  FMUL R9, R20, R2.reuse ;  /* 0x0000000214097220 */ /* 0x080fe20000400000 */
[-C--:B------:R-:W-:Y:S01]  /*175a0*/  FMUL R8, R18, R2.reuse ;  /* 0x0000000212087220 */ /* 0x080fe20000400000 */
[----:B------:R-:W-:Y:S01]  /*175b0*/  FMUL R3, R19, R2 ;  /* 0x0000000213037220 */ /* 0x000fe20000400000 */
[----:B------:R-:W-:Y:S02]  /*175c0*/  F2FP.F16.F32.PACK_AB R10, RZ, R10 ;  /* 0x0000000aff0a723e */ /* 0x000fe400000000ff */
[----:B------:R-:W-:Y:S02]  /*175d0*/  ISETP.GT.AND P2, PT, R0, 0xf9, P2 ;  /* 0x000000f90000780c */ /* 0x000fe40001744270 */
[----:B------:R-:W-:Y:S02]  /*175e0*/  F2FP.F16.F32.PACK_AB R9, RZ, R9 ;  /* 0x00000009ff09723e */ /* 0x000fe400000000ff */
[----:B------:R-:W-:-:S02]  /*175f0*/  F2FP.F16.F32.PACK_AB R8, RZ, R8 ;  /* 0x00000008ff08723e */ /* 0x000fc400000000ff */
[----:B------:R-:W-:Y:S01]  /*17600*/  F2FP.F16.F32.PACK_AB R3, RZ, R3 ;  /* 0x00000003ff03723e */ /* 0x000fe200000000ff */
[----:B------:R-:W-:Y:S01]  /*17610*/  @P5 STG.E.U16 desc[UR36][R4.64+0x1f0], R10 ;  /* 0x0001f00a04005986 */ /* 0x000fe2000c101524 */
[----:B0-----:R-:W-:Y:S01]  /*17620*/  PRMT R12, R8, 0x7610, R12 ;  /* 0x00007610080c7816 */ /* 0x001fe2000000000c */
[----:B------:R-:W-:Y:S01]  /*17630*/  @P4 IMAD.MOV.U32 R8, RZ, RZ, R6 ;  /* 0x000000ffff084224 */ /* 0x000fe200078e0006 */
[----:B------:R-:W-:Y:S01]  /*17640*/  PRMT R11, R3, 0x7610, R11 ;  /* 0x00007610030b7816 */ /* 0x000fe2000000000b */
[----:B------:R0:W-:Y:S01]  /*17650*/  @P3 STG.E.U16 desc[UR36][R4.64+0x1f2], R9 ;  /* 0x0001f20904003986 */ /* 0x0001e2000c101524 */
[----:B------:R-:W-:Y:S02]  /*17660*/  USHF.L.U32 UR12, UR8, 0x8, URZ ;  /* 0x00000008080c7899 */ /* 0x000fe4000800063f */
[----:B------:R-:W-:Y:S01]  /*17670*/  USHF.L.U64.HI UR11, UR8, 0x8, UR9 ;  /* 0x00000008080b7899 */ /* 0x000fe20008010209 */
[----:B0-----:R-:W-:-:S03]  /*17680*/  @P4 MOV R9, R7 ;  /* 0x0000000700094202 */ /* 0x001fc60000000f00 */
[----:B------:R-:W-:Y:S02]  /*17690*/  IMAD.U32 R3, RZ, RZ, UR12 ;  /* 0x0000000cff037e24 */ /* 0x000fe4000f8e00ff */
[----:B------:R0:W-:Y:S01]  /*176a0*/  @P4 STG.E.U16 desc[UR36][R8.64+0x1f0], R11 ;  /* 0x0001f00b08004986 */ /* 0x0001e2000c101524 */
[C---:B------:R-:W-:Y:S02]  /*176b0*/  ISETP.GT.AND P3, PT, R0.reuse, RZ, P1 ;  /* 0x000000ff0000720c */ /* 0x040fe40000f64270 */
[----:B------:R-:W-:Y:S01]  /*176c0*/  ISETP.GT.AND P4, PT, R0, 0x1, P1 ;  /* 0x000000010000780c */ /* 0x000fe20000f84270 */
[-C--:B------:R-:W-:Y:S01]  /*176d0*/  FMUL R24, R24, R2.reuse ;  /* 0x0000000218187220 */ /* 0x080fe20000400000 */
[----:B------:R-:W-:Y:S01]  /*176e0*/  FMUL R25, R25, R2 ;  /* 0x0000000219197220 */ /* 0x000fe20000400000 */
[----:B0-----:R-:W-:Y:S01]  /*176f0*/  @P2 IMAD.MOV.U32 R8, RZ, RZ, R6 ;  /* 0x000000ffff082224 */ /* 0x001fe200078e0006 */
[----:B------:R-:W-:Y:S01]  /*17700*/  @P2 MOV R9, R7 ;  /* 0x0000000700092202 */ /* 0x000fe20000000f00 */
[----:B------:R-:W-:-:S04]  /*17710*/  IMAD.U32 R7, RZ, RZ, UR11 ;  /* 0x0000000bff077e24 */ /* 0x000fc8000f8e00ff */
[----:B------:R0:W-:Y:S01]  /*17720*/  @P2 STG.E.U16 desc[UR36][R8.64+0x1f2], R12 ;  /* 0x0001f20c08002986 */ /* 0x0001e2000c101524 */
[C---:B------:R-:W-:Y:S02]  /*17730*/  IADD3 R6, P2, P6, R4.reuse, UR5, R3 ;  /* 0x0000000504067c10 */ /* 0x040fe4000fe5e003 */
[----:B------:R-:W-:Y:S02]  /*17740*/  IADD3 R4, P5, R4, UR12, RZ ;  /* 0x0000000c04047c10 */ /* 0x000fe4000ffbe0ff */
[C---:B------:R-:W-:Y:S02]  /*17750*/  IADD3.X R7, R5.reuse, UR4, R7, P2, P6 ;  /* 0x0000000405077c10 */ /* 0x040fe400097ec407 */
[----:B------:R-:W-:Y:S02]  /*17760*/  F2FP.F16.F32.PACK_AB R24, RZ, R24 ;  /* 0x00000018ff18723e */ /* 0x000fe400000000ff */
[----:B------:R-:W-:Y:S02]  /*17770*/  IADD3.X R5, R5, UR11, RZ, P5, !PT ;  /* 0x0000000b05057c10 */ /* 0x000fe4000affe4ff */
[----:B------:R-:W-:-:S02]  /*17780*/  F2FP.F16.F32.PACK_AB R25, RZ, R25 ;  /* 0x00000019ff19723e */ /* 0x000fc400000000ff */
[C---:B------:R-:W-:Y:S01]  /*17790*/  ISETP.GT.AND P2, PT, R0.reuse, RZ, P0 ;  /* 0x000000ff0000720c */ /* 0x040fe20000744270 */
[----:B------:R-:W-:Y:S01]  /*177a0*/  @P3 STG.E.U16 desc[UR36][R4.64], R24 ;  /* 0x0000001804003986 */ /* 0x000fe2000c101524 */
[----:B------:R-:W-:Y:S01]  /*177b0*/  ISETP.GT.AND P3, PT, R0, 0x1, P0 ;  /* 0x000000010000780c */ /* 0x000fe20000764270 */
[-C--:B------:R-:W-:Y:S02]  /*177c0*/  FMUL R26, R26, R2.reuse ;  /* 0x000000021a1a7220 */ /* 0x080fe40000400000 */
[----:B------:R-:W-:Y:S01]  /*177d0*/  @P4 STG.E.U16 desc[UR36][R4.64+0x2], R25 ;  /* 0x0000021904004986 */ /* 0x000fe2000c101524 */
[----:B------:R-:W-:Y:S01]  /*177e0*/  ISETP.GT.AND P4, PT, R0, 0x8, P1 ;  /* 0x000000080000780c */ /* 0x000fe20000f84270 */
[-C--:B------:R-:W-:Y:S01]  /*177f0*/  FMUL R27, R27, R2.reuse ;  /* 0x000000021b1b7220 */ /* 0x080fe20000400000 */
[----:B0-----:R-:W-:Y:S01]  /*17800*/  IADD3 R8, P5, R4, UR5, RZ ;  /* 0x0000000504087c10 */ /* 0x001fe2000ffbe0ff */
[----:B------:R-:W-:Y:S01]  /*17810*/  FMUL R28, R28, R2 ;  /* 0x000000021c1c7220 */ /* 0x000fe20000400000 */
[----:B------:R-:W-:-:S02]  /*17820*/  F2FP.F16.F32.PACK_AB R26, RZ, R26 ;  /* 0x0000001aff1a723e */ /* 0x000fc400000000ff */
[----:B------:R-:W-:Y:S02]  /*17830*/  IADD3.X R9, R5, UR4, RZ, P5, !PT ;  /* 0x0000000405097c10 */ /* 0x000fe4000affe4ff */
[----:B------:R-:W-:Y:S02]  /*17840*/  F2FP.F16.F32.PACK_AB R27, RZ, R27 ;  /* 0x0000001bff1b723e */ /* 0x000fe400000000ff */
[----:B------:R-:W-:Y:S01]  /*17850*/  F2FP.F16.F32.PACK_AB R28, RZ, R28 ;  /* 0x0000001cff1c723e */ /* 0x000fe200000000ff */
[----:B------:R-:W-:Y:S01]  /*17860*/  @P2 STG.E.U16 desc[UR36][R8.64], R26 ;  /* 0x0000001a08002986 */ /* 0x000fe2000c101524 */
[C---:B------:R-:W-:Y:S02]  /*17870*/  ISETP.GT.AND P5, PT, R0.reuse, 0x9, P1 ;  /* 0x000000090000780c */ /* 0x040fe40000fa4270 */
[C---:B------:R-:W-:Y:S01]  /*17880*/  ISETP.GT.AND P2, PT, R0.reuse, 0x8, P0 ;  /* 0x000000080000780c */ /* 0x040fe20000744270 */
[----:B------:R-:W-:Y:S01]  /*17890*/  @P3 STG.E.U16 desc[UR36][R8.64+0x2], R27 ;  /* 0x0000021b08003986 */ /* 0x000fe2000c101524 */
[-C--:B------:R-:W-:Y:S01]  /*178a0*/  FMUL R29, R29, R2.reuse ;  /* 0x000000021d1d7220 */ /* 0x080fe20000400000 */
[----:B------:R-:W-:Y:S01]  /*178b0*/  ISETP.GT.AND P3, PT, R0, 0x9, P0 ;  /* 0x000000090000780c */ /* 0x000fe20000764270 */
[-C--:B------:R-:W-:Y:S01]  /*178c0*/  FMUL R30, R30, R2.reuse ;  /* 0x000000021e1e7220 */ /* 0x080fe20000400000 */
[----:B------:R-:W-:Y:S01]  /*178d0*/  @P4 STG.E.U16 desc[UR36][R4.64+0x10], R28 ;  /* 0x0000101c04004986 */ /* 0x000fe2000c101524 */
[----:B------:R-:W-:Y:S01]  /*178e0*/  ISETP.GT.AND P4, PT, R0, 0x10, P1 ;  /* 0x000000100000780c */ /* 0x000fe20000f84270 */
[-C--:B------:R-:W-:Y:S01]  /*178f0*/  FMUL R31, R31, R2.reuse ;  /* 0x000000021f1f7220 */ /* 0x080fe20000400000 */
[----:B------:R-:W-:Y:S01]  /*17900*/  IADD3 R10, P6, R4, UR5, RZ ;  /* 0x00000005040a7c10 */ /* 0x000fe2000ffde0ff */
[----:B------:R-:W-:Y:S01]  /*17910*/  FMUL R32, R32, R2 ;  /* 0x0000000220207220 */ /* 0x000fe20000400000 */
[----:B------:R-:W-:-:S02]  /*17920*/  F2FP.F16.F32.PACK_AB R29, RZ, R29 ;  /* 0x0000001dff1d723e */ /* 0x000fc400000000ff */
[----:B------:R-:W-:Y:S02]  /*17930*/  F2FP.F16.F32.PACK_AB R30, RZ, R30 ;  /* 0x0000001eff1e723e */ /* 0x000fe400000000ff */
[----:B------:R-:W-:Y:S02]  /*17940*/  IADD3.X R11, R5, UR4, RZ, P6, !PT ;  /* 0x00000004050b7c10 */ /* 0x000fe4000b7fe4ff */
[----:B------:R-:W-:Y:S01]  /*17950*/  F2FP.F16.F32.PACK_AB R31, RZ, R31 ;  /* 0x0000001fff1f723e */ /* 0x000fe200000000ff */
[----:B------:R-:W-:Y:S01]  /*17960*/  @P5 STG.E.U16 desc[UR36][R4.64+0x12], R29 ;  /* 0x0000121d04005986 */ /* 0x000fe2000c101524 */
[----:B------:R-:W-:Y:S02]  /*17970*/  F2FP.F16.F32.PACK_AB R32, RZ, R32 ;  /* 0x00000020ff20723e */ /* 0x000fe400000000ff */
[C---:B------:R-:W-:Y:S01]  /*17980*/  ISETP.GT.AND P5, PT, R0.reuse, 0x11, P1 ;  /* 0x000000110000780c */ /* 0x040fe20000fa4270 */
[----:B------:R-:W-:Y:S01]  /*17990*/  @P2 STG.E.U16 desc[UR36][R10.64+0x10], R30 ;  /* 0x0000101e0a002986 */ /* 0x000fe2000c101524 */
[----:B------:R-:W-:Y:S01]  /*179a0*/  ISETP.GT.AND P2, PT, R0, 0x10, P0 ;  /* 0x000000100000780c */ /* 0x000fe20000744270 */
[----:B------:R-:W-:-:S02]  /*179b0*/  FMUL R33, R33, R2 ;  /* 0x0000000221217220 */ /* 0x000fc40000400000 */
[----:B------:R-:W-:Y:S01]  /*179c0*/  @P3 STG.E.U16 desc[UR36][R6.64+0x12], R31 ;  /* 0x0000121f06003986 */ /* 0x000fe2000c101524 */
[----:B------:R-:W-:Y:S01]  /*179d0*/  ISETP.GT.AND P3, PT, R0, 0x11, P0 ;  /* 0x000000110000780c */ /* 0x000fe20000764270 */
[-C--:B------:R-:W-:Y:S02]  /*179e0*/  FMUL R34, R34, R2.reuse ;  /* 0x0000000222227220 */ /* 0x080fe40000400000 */
[----:B------:R-:W-:Y:S01]  /*179f0*/  @P4 STG.E.U16 desc[UR36][R4.64+0x20], R32 ;  /* 0x0000202004004986 */ /* 0x000fe2000c101524 */
[----:B------:R-:W-:Y:S01]  /*17a00*/  ISETP.GT.AND P4, PT, R0, 0x18, P1 ;  /* 0x000000180000780c */ /* 0x000fe20000f84270 */
[-C--:B------:R-:W-:Y:S01]  /*17a10*/  FMUL R35, R35, R2.reuse ;  /* 0x0000000223237220 */ /* 0x080fe20000400000 */
[----:B------:R-:W-:Y:S01]  /*17a20*/  FMUL R36, R36, R2 ;  /* 0x0000000224247220 */ /* 0x000fe20000400000 */
[----:B------:R-:W-:Y:S02]  /*17a30*/  F2FP.F16.F32.PACK_AB R33, RZ, R33 ;  /* 0x00000021ff21723e */ /* 0x000fe400000000ff */
[----:B------:R-:W-:-:S02]  /*17a40*/  F2FP.F16.F32.PACK_AB R34, RZ, R34 ;  /* 0x00000022ff22723e */ /* 0x000fc400000000ff */
[----:B------:R-:W-:Y:S01]  /*17a50*/  F2FP.F16.F32.PACK_AB R35, RZ, R35 ;  /* 0x00000023ff23723e */ /* 0x000fe200000000ff */
[----:B------:R-:W-:Y:S01]  /*17a60*/  @P5 STG.E.U16 desc[UR36][R4.64+0x22], R33 ;  /* 0x0000222104005986 */ /* 0x000fe2000c101524 */
[----:B------:R-:W-:Y:S02]  /*17a70*/  F2FP.F16.F32.PACK_AB R36, RZ, R36 ;  /* 0x00000024ff24723e */ /* 0x000fe400000000ff */
[C---:B------:R-:W-:Y:S01]  /*17a80*/  ISETP.GT.AND P5, PT, R0.reuse, 0x19, P1 ;  /* 0x000000190000780c */ /* 0x040fe20000fa4270 */
[----:B------:R-:W-:Y:S01]  /*17a90*/  @P2 STG.E.U16 desc[UR36][R6.64+0x20], R34 ;  /* 0x0000202206002986 */ /* 0x000fe2000c101524 */
[C---:B------:R-:W-:Y:S01]  /*17aa0*/  ISETP.GT.AND P2, PT, R0.reuse, 0x18, P0 ;  /* 0x000000180000780c */ /* 0x040fe20000744270 */
[-C--:B------:R-:W-:Y:S02]  /*17ab0*/  FMUL R37, R37, R2.reuse ;  /* 0x0000000225257220 */ /* 0x080fe40000400000 */
[----:B------:R-:W-:Y:S01]  /*17ac0*/  @P3 STG.E.U16 desc[UR36][R6.64+0x22], R35 ;  /* 0x0000222306003986 */ /* 0x000fe2000c101524 */
[----:B------:R-:W-:Y:S01]  /*17ad0*/  ISETP.GT.AND P3, PT, R0, 0x19, P0 ;  /* 0x000000190000780c */ /* 0x000fe20000764270 */
[----:B------:R-:W-:-:S02]  /*17ae0*/  FMUL R38, R38, R2 ;  /* 0x0000000226267220 */ /* 0x000fc40000400000 */
[----:B------:R-:W-:Y:S01]  /*17af0*/  @P4 STG.E.U16 desc[UR36][R4.64+0x30], R36 ;  /* 0x0000302404004986 */ /* 0x000fe2000c101524 */
[----:B------:R-:W-:Y:S01]  /*17b00*/  ISETP.GT.AND P4, PT, R0, 0x20, P1 ;  /* 0x000000200000780c */ /* 0x000fe20000f84270 */
[-C--:B------:R-:W-:Y:S01]  /*17b10*/  FMUL R39, R39, R2.reuse ;  /* 0x0000000227277220 */ /* 0x080fe20000400000 */
[----:B------:R-:W-:Y:S01]  /*17b20*/  FMUL R40, R40, R2 ;  /* 0x0000000228287220 */ /* 0x000fe20000400000 */
[----:B------:R-:W-:Y:S02]  /*17b30*/  F2FP.F16.F32.PACK_AB R37, RZ, R37 ;  /* 0x00000025ff25723e */ /* 0x000fe400000000ff */
[----:B------:R-:W-:Y:S02]  /*17b40*/  F2FP.F16.F32.PACK_AB R38, RZ, R38 ;  /* 0x00000026ff26723e */ /* 0x000fe400000000ff */
[----:B------:R-:W-:Y:S01]  /*17b50*/  F2FP.F16.F32.PACK_AB R39, RZ, R39 ;  /* 0x00000027ff27723e */ /* 0x000fe200000000ff */
[----:B------:R-:W-:Y:S01]  /*17b60*/  @P5 STG.E.U16 desc[UR36][R4.64+0x32], R37 ;  /* 0x0000322504005986 */ /* 0x000fe2000c101524 */
[----:B------:R-:W-:-:S02]  /*17b70*/  F2FP.F16.F32.PACK_AB R40, RZ, R40 ;  /* 0x00000028ff28723e */ /* 0x000fc400000000ff */
[C---:B------:R-:W-:Y:S01]  /*17b80*/  ISETP.GT.AND P5, PT, R0.reuse, 0x21, P1 ;  /* 0x000000210000780c */ /* 0x040fe20000fa4270 */
[----:B------:R-:W-:Y:S01]  /*17b90*/  @P2 STG.E.U16 desc[UR36][R6.64+0x30], R38 ;  /* 0x0000302606002986 */ /* 0x000fe2000c101524 */
[C---:B------:R-:W-:Y:S01]  /*17ba0*/  ISETP.GT.AND P2, PT, R0.reuse, 0x20, P0 ;  /* 0x000000200000780c */ /* 0x040fe20000744270 */
[-C--:B------:R-:W-:Y:S02]  /*17bb0*/  FMUL R41, R41, R2.reuse ;  /* 0x0000000229297220 */ /* 0x080fe40000400000 */
[----:B------:R-:W-:Y:S01]  /*17bc0*/  @P3 STG.E.U16 desc[UR36][R6.64+0x32], R39 ;  /* 0x0000322706003986 */ /* 0x000fe2000c101524 */
[----:B------:R-:W-:Y:S01]  /*17bd0*/  ISETP.GT.AND P3, PT, R0, 0x21, P0 ;  /* 0x000000210000780c */ /* 0x000fe20000764270 */
[-C--:B------:R-:W-:Y:S02]  /*17be0*/  FMUL R42, R42, R2.reuse ;  /* 0x000000022a2a7220 */ /* 0x080fe40000400000 */
[----:B------:R-:W-:Y:S01]  /*17bf0*/  @P4 STG.E.U16 desc[UR36][R4.64+0x40], R40 ;  /* 0x0000402804004986 */ /* 0x000fe2000c101524 */
[----:B------:R-:W-:Y:S01]  /*17c00*/  ISETP.GT.AND P4, PT, R0, 0x28, P1 ;  /* 0x000000280000780c */ /* 0x000fe20000f84270 */
[-C--:B------:R-:W-:Y:S01]  /*17c10*/  FMUL R43, R43, R2.reuse ;  /* 0x000000022b2b7220 */ /* 0x080fe20000400000 */
[----:B------:R-:W-:Y:S01]  /*17c20*/  FMUL R44, R44, R2 ;  /* 0x000000022c2c7220 */ /* 0x000fe20000400000 */
[----:B------:R-:W-:-:S02]  /*17c30*/  F2FP.F16.F32.PACK_AB R41, RZ, R41 ;  /* 0x00000029ff29723e */ /* 0x000fc400000000ff */
[----:B------:R-:W-:Y:S02]  /*17c40*/  F2FP.F16.F32.PACK_AB R42, RZ, R42 ;  /* 0x0000002aff2a723e */ /* 0x000fe400000000ff */
        /* <DEDUP_REMOVED lines=357> */
[----:B------:R-:W-:Y:S01]  /*192a0*/  ISETP.GT.AND P2, PT, R0, 0xd8, P0 ;  /* 0x000000d80000780c */ /* 0x000fe20000744270 */
[-C--:B------:R-:W-:Y:S02]  /*192b0*/  FMUL R133, R133, R2.reuse ;  /* 0x0000000285857220 */ /* 0x080fe40000400000 */
[----:B------:R-:W-:Y:S01]  /*192c0*/  @P3 STG.E.U16 desc[UR36][R6.64+0x1a2], R131 ;  /* 0x0001a28306003986 */ /* 0x000fe2000c101524 */
[----:B------:R-:W-:-:S03]  /*192d0*/  FMUL R134, R134, R2 ;  /* 0x0000000286867220 */ /* 0x000fc60000400000 */
[----:B------:R-:W-:Y:S01]  /*192e0*/  @P4 STG.E.U16 desc[UR36][R4.64+0x1b0], R132 ;  /* 0x0001b08404004986 */ /* 0x000fe2000c101524 */
[C---:B------:R-:W-:Y:S01]  /*192f0*/  ISETP.GT.AND P4, PT, R0.reuse, 0xd9, P0 ;  /* 0x000000d90000780c */ /* 0x040fe20000784270 */
[----:B------:R-:W-:Y:S01]  /*19300*/  FMUL R135, R135, R2 ;  /* 0x0000000287877220 */ /* 0x000fe20000400000 */
[----:B------:R-:W-:Y:S02]  /*19310*/  F2FP.F16.F32.PACK_AB R133, RZ, R133 ;  /* 0x00000085ff85723e */ /* 0x000fe400000000ff */
[----:B------:R-:W-:Y:S02]  /*19320*/  F2FP.F16.F32.PACK_AB R134, RZ, R134 ;  /* 0x00000086ff86723e */ /* 0x000fe400000000ff */
[----:B------:R-:W-:Y:S01]  /*19330*/  F2FP.F16.F32.PACK_AB R135, RZ, R135 ;  /* 0x00000087ff87723e */ /* 0x000fe200000000ff */
[----:B------:R-:W-:Y:S01]  /*19340*/  @P5 STG.E.U16 desc[UR36][R4.64+0x1b2], R133 ;  /* 0x0001b28504005986 */ /* 0x000fe2000c101524 */
[----:B------:R-:W-:-:S03]  /*19350*/  ISETP.GT.AND P5, PT, R0, 0xe0, P1 ;  /* 0x000000e00000780c */ /* 0x000fc60000fa4270 */
[----:B------:R-:W-:Y:S01]  /*19360*/  @P2 STG.E.U16 desc[UR36][R6.64+0x1b0], R134 ;  /* 0x0001b08606002986 */ /* 0x000fe2000c101524 */
[----:B------:R-:W-:Y:S01]  /*19370*/  ISETP.GT.AND P2, PT, R0, 0xe1, P1 ;  /* 0x000000e10000780c */ /* 0x000fe20000f44270 */
[-C--:B------:R-:W-:Y:S01]  /*19380*/  FMUL R136, R136, R2.reuse ;  /* 0x0000000288887220 */ /* 0x080fe20000400000 */
[C---:B------:R-:W-:Y:S01]  /*19390*/  ISETP.GT.AND P3, PT, R0.reuse, 0xe0, P0 ;  /* 0x000000e00000780c */ /* 0x040fe20000764270 */
[----:B------:R-:W-:Y:S01]  /*193a0*/  @P4 STG.E.U16 desc[UR36][R6.64+0x1b2], R135 ;  /* 0x0001b28706004986 */ /* 0x000fe2000c101524 */
[-C--:B------:R-:W-:Y:S01]  /*193b0*/  FMUL R137, R137, R2.reuse ;  /* 0x0000000289897220 */ /* 0x080fe20000400000 */
[----:B------:R-:W-:Y:S01]  /*193c0*/  ISETP.GT.AND P4, PT, R0, 0xe1, P0 ;  /* 0x000000e10000780c */ /* 0x000fe20000784270 */
[-C--:B------:R-:W-:Y:S01]  /*193d0*/  FMUL R138, R138, R2.reuse ;  /* 0x000000028a8a7220 */ /* 0x080fe20000400000 */
[----:B------:R-:W-:Y:S01]  /*193e0*/  FMUL R139, R139, R2 ;  /* 0x000000028b8b7220 */ /* 0x000fe20000400000 */
[----:B------:R-:W-:Y:S02]  /*193f0*/  F2FP.F16.F32.PACK_AB R136, RZ, R136 ;  /* 0x00000088ff88723e */ /* 0x000fe400000000ff */
[----:B------:R-:W-:-:S02]  /*19400*/  F2FP.F16.F32.PACK_AB R137, RZ, R137 ;  /* 0x00000089ff89723e */ /* 0x000fc400000000ff */
[----:B------:R-:W-:Y:S02]  /*19410*/  F2FP.F16.F32.PACK_AB R138, RZ, R138 ;  /* 0x0000008aff8a723e */ /* 0x000fe400000000ff */
[----:B------:R-:W-:Y:S01]  /*19420*/  F2FP.F16.F32.PACK_AB R139, RZ, R139 ;  /* 0x0000008bff8b723e */ /* 0x000fe200000000ff */
[----:B------:R-:W-:Y:S01]  /*19430*/  @P5 STG.E.U16 desc[UR36][R4.64+0x1c0], R136 ;  /* 0x0001c08804005986 */ /* 0x000fe2000c101524 */
[----:B------:R-:W-:-:S03]  /*19440*/  ISETP.GT.AND P5, PT, R0, 0xe9, P1 ;  /* 0x000000e90000780c */ /* 0x000fc60000fa4270 */
[----:B------:R-:W-:Y:S01]  /*19450*/  @P2 STG.E.U16 desc[UR36][R4.64+0x1c2], R137 ;  /* 0x0001c28904002986 */ /* 0x000fe2000c101524 */
[C---:B------:R-:W-:Y:S02]  /*19460*/  ISETP.GT.AND P2, PT, R0.reuse, 0xe8, P1 ;  /* 0x000000e80000780c */ /* 0x040fe40000f44270 */
[C---:B------:R-:W-:Y:S01]  /*19470*/  ISETP.GT.AND P6, PT, R0.reuse, 0xe8, P0 ;  /* 0x000000e80000780c */ /* 0x040fe200007c4270 */
[----:B------:R-:W-:Y:S01]  /*19480*/  @P3 STG.E.U16 desc[UR36][R6.64+0x1c0], R138 ;  /* 0x0001c08a06003986 */ /* 0x000fe2000c101524 */
[----:B------:R-:W-:Y:S01]  /*19490*/  ISETP.GT.AND P3, PT, R0, 0xe9, P0 ;  /* 0x000000e90000780c */ /* 0x000fe20000764270 */
[-C--:B------:R-:W-:Y:S01]  /*194a0*/  FMUL R140, R140, R2.reuse ;  /* 0x000000028c8c7220 */ /* 0x080fe20000400000 */
[-C--:B------:R-:W-:Y:S01]  /*194b0*/  FMUL R141, R141, R2.reuse ;  /* 0x000000028d8d7220 */ /* 0x080fe20000400000 */
[----:B------:R-:W-:Y:S01]  /*194c0*/  @P4 STG.E.U16 desc[UR36][R6.64+0x1c2], R139 ;  /* 0x0001c28b06004986 */ /* 0x000fe2000c101524 */
[----:B------:R-:W-:Y:S01]  /*194d0*/  ISETP.GT.AND P4, PT, R0, 0xf0, P1 ;  /* 0x000000f00000780c */ /* 0x000fe20000f84270 */
[-C--:B------:R-:W-:Y:S01]  /*194e0*/  FMUL R142, R142, R2.reuse ;  /* 0x000000028e8e7220 */ /* 0x080fe20000400000 */
[-C--:B------:R-:W-:Y:S01]  /*194f0*/  FMUL R143, R143, R2.reuse ;  /* 0x000000028f8f7220 */ /* 0x080fe20000400000 */
[----:B------:R-:W-:Y:S01]  /*19500*/  FMUL R144, R144, R2 ;  /* 0x0000000290907220 */ /* 0x000fe20000400000 */
[----:B------:R-:W-:-:S02]  /*19510*/  F2FP.F16.F32.PACK_AB R140, RZ, R140 ;  /* 0x0000008cff8c723e */ /* 0x000fc400000000ff */
[----:B------:R-:W-:Y:S02]  /*19520*/  F2FP.F16.F32.PACK_AB R141, RZ, R141 ;  /* 0x0000008dff8d723e */ /* 0x000fe400000000ff */
[----:B------:R-:W-:Y:S02]  /*19530*/  F2FP.F16.F32.PACK_AB R142, RZ, R142 ;  /* 0x0000008eff8e723e */ /* 0x000fe400000000ff */
[----:B------:R-:W-:Y:S02]  /*19540*/  F2FP.F16.F32.PACK_AB R143, RZ, R143 ;  /* 0x0000008fff8f723e */ /* 0x000fe400000000ff */
[----:B------:R-:W-:Y:S01]  /*19550*/  F2FP.F16.F32.PACK_AB R144, RZ, R144 ;  /* 0x00000090ff90723e */ /* 0x000fe200000000ff */
[----:B------:R-:W-:Y:S01]  /*19560*/  @P2 STG.E.U16 desc[UR36][R4.64+0x1d0], R140 ;  /* 0x0001d08c04002986 */ /* 0x000fe2000c101524 */
[----:B------:R-:W-:-:S03]  /*19570*/  ISETP.GT.AND P2, PT, R0, 0xf1, P1 ;  /* 0x000000f10000780c */ /* 0x000fc60000f44270 */
[----:B------:R-:W-:Y:S01]  /*19580*/  @P5 STG.E.U16 desc[UR36][R4.64+0x1d2], R141 ;  /* 0x0001d28d04005986 */ /* 0x000fe2000c101524 */
[----:B------:R-:W-:-:S03]  /*19590*/  ISETP.GT.AND P5, PT, R0, 0xf0, P0 ;  /* 0x000000f00000780c */ /* 0x000fc600007a4270 */
[----:B------:R-:W-:Y:S01]  /*195a0*/  @P6 STG.E.U16 desc[UR36][R6.64+0x1d0], R142 ;  /* 0x0001d08e06006986 */ /* 0x000fe2000c101524 */
[----:B------:R-:W-:-:S03]  /*195b0*/  FMUL R145, R145, R2 ;  /* 0x0000000291917220 */ /* 0x000fc60000400000 */
[----:B------:R-:W-:Y:S01]  /*195c0*/  @P3 STG.E.U16 desc[UR36][R6.64+0x1d2], R143 ;  /* 0x0001d28f06003986 */ /* 0x000fe2000c101524 */
[----:B------:R-:W-:-:S03]  /*195d0*/  ISETP.GT.AND P3, PT, R0, 0xf8, P1 ;  /* 0x000000f80000780c */ /* 0x000fc60000f64270 */
[----:B------:R-:W-:Y:S01]  /*195e0*/  @P4 STG.E.U16 desc[UR36][R4.64+0x1e0], R144 ;  /* 0x0001e09004004986 */ /* 0x000fe2000c101524 */
[----:B------:R-:W-:Y:S01]  /*195f0*/  ISETP.GT.AND P4, PT, R0, 0xf1, P0 ;  /* 0x000000f10000780c */ /* 0x000fe20000784270 */
[-C--:B------:R-:W-:Y:S01]  /*19600*/  FMUL R146, R146, R2.reuse ;  /* 0x0000000292927220 */ /* 0x080fe20000400000 */
[C---:B------:R-:W-:Y:S01]  /*19610*/  ISETP.GT.AND P1, PT, R0.reuse, 0xf9, P1 ;  /* 0x000000f90000780c */ /* 0x040fe20000f24270 */
[-C--:B------:R-:W-:Y:S01]  /*19620*/  FMUL R147, R147, R2.reuse ;  /* 0x0000000293937220 */ /* 0x080fe20000400000 */
[----:B------:R-:W-:Y:S01]  /*19630*/  ISETP.GT.AND P6, PT, R0, 0xf8, P0 ;  /* 0x000000f80000780c */ /* 0x000fe200007c4270 */
[-C--:B------:R-:W-:Y:S01]  /*19640*/  FMUL R148, R148, R2.reuse ;  /* 0x0000000294947220 */ /* 0x080fe20000400000 */
[----:B------:R-:W-:Y:S01]  /*19650*/  FMUL R149, R149, R2 ;  /* 0x0000000295957220 */ /* 0x000fe20000400000 */
[----:B------:R-:W-:Y:S02]  /*19660*/  F2FP.F16.F32.PACK_AB R145, RZ, R145 ;  /* 0x00000091ff91723e */ /* 0x000fe400000000ff */
[----:B------:R-:W-:-:S02]  /*19670*/  F2FP.F16.F32.PACK_AB R146, RZ, R146 ;  /* 0x00000092ff92723e */ /* 0x000fc400000000ff */
[----:B------:R-:W-:Y:S02]  /*19680*/  ISETP.GT.AND P0, PT, R0, 0xf9, P0 ;  /* 0x000000f90000780c */ /* 0x000fe40000704270 */
[----:B------:R-:W-:Y:S01]  /*19690*/  F2FP.F16.F32.PACK_AB R147, RZ, R147 ;  /* 0x00000093ff93723e */ /* 0x000fe200000000ff */
[----:B------:R-:W-:Y:S01]  /*196a0*/  FMUL R150, R150, R2 ;  /* 0x0000000296967220 */ /* 0x000fe20000400000 */
[----:B------:R-:W-:Y:S02]  /*196b0*/  F2FP.F16.F32.PACK_AB R148, RZ, R148 ;  /* 0x00000094ff94723e */ /* 0x000fe400000000ff */
[----:B------:R-:W-:Y:S01]  /*196c0*/  F2FP.F16.F32.PACK_AB R149, RZ, R149 ;  /* 0x00000095ff95723e */ /* 0x000fe200000000ff */
[----:B------:R-:W-:Y:S01]  /*196d0*/  FMUL R151, R151, R2 ;  /* 0x0000000297977220 */ /* 0x000fe20000400000 */
[----:B------:R-:W-:Y:S01]  /*196e0*/  @P2 STG.E.U16 desc[UR36][R4.64+0x1e2], R145 ;  /* 0x0001e29104002986 */ /* 0x000fe2000c101524 */
[----:B------:R-:W-:-:S03]  /*196f0*/  F2FP.F16.F32.PACK_AB R150, RZ, R150 ;  /* 0x00000096ff96723e */ /* 0x000fc600000000ff */
[----:B------:R-:W-:Y:S01]  /*19700*/  @P5 STG.E.U16 desc[UR36][R6.64+0x1e0], R146 ;  /* 0x0001e09206005986 */ /* 0x000fe2000c101524 */
[----:B------:R-:W-:-:S03]  /*19710*/  F2FP.F16.F32.PACK_AB R151, RZ, R151 ;  /* 0x00000097ff97723e */ /* 0x000fc600000000ff */
[----:B------:R-:W-:Y:S04]  /*19720*/  @P4 STG.E.U16 desc[UR36][R6.64+0x1e2], R147 ;  /* 0x0001e29306004986 */ /* 0x000fe8000c101524 */
[----:B------:R-:W-:Y:S04]  /*19730*/  @P3 STG.E.U16 desc[UR36][R4.64+0x1f0], R148 ;  /* 0x0001f09404003986 */ /* 0x000fe8000c101524 */
[----:B------:R0:W-:Y:S02]  /*19740*/  @P1 STG.E.U16 desc[UR36][R4.64+0x1f2], R149 ;  /* 0x0001f29504001986 */ /* 0x0001e4000c101524 */
[----:B0-----:R-:W-:Y:S01]  /*19750*/  @P6 IMAD.MOV.U32 R4, RZ, RZ, R6 ;  /* 0x000000ffff046224 */ /* 0x001fe200078e0006 */
[----:B------:R-:W-:-:S05]  /*19760*/  @P6 MOV R5, R7 ;  /* 0x0000000700056202 */ /* 0x000fca0000000f00 */
[----:B------:R0:W-:Y:S04]  /*19770*/  @P6 STG.E.U16 desc[UR36][R4.64+0x1f0], R150 ;  /* 0x0001f09604006986 */ /* 0x0001e8000c101524 */
[----:B------:R0:W-:Y:S02]  /*19780*/  @P0 STG.E.U16 desc[UR36][R6.64+0x1f2], R151 ;  /* 0x0001f29706000986 */ /* 0x0001e4000c101524 */
.L_x_536:
[----:B------:R-:W-:Y:S05]  /*19790*/  BSYNC B0 ;  /* 0x0000000000007941 */ /* 0x000fea0003800000 */
.L_x_28:
[----:B0-----:R-:W2:Y:S04]  /*197a0*/  LDL.LU R5, [R1+0x200] ;  /* 0x0002000001057983 */ /* 0x001ea80000300800 */
[----:B------:R-:W2:Y:S01]  /*197b0*/  LDL.LU R4, [R1+0x204] ;  /* 0x0002040001047983 */ /* 0x000ea20000300800 */
[----:B------:R-:W-:Y:S01]  /*197c0*/  ULDC UR4, c[0x0][0xc] ;  /* 0x0000030000047ab9 */ /* 0x000fe20000000800 */
[----:B------:R-:W-:Y:S01]  /*197d0*/  ULDC UR5, c[0x0][0x10] ;  /* 0x0000040000057ab9 */ /* 0x000fe20000000800 */
[----:B-----5:R-:W2:Y:S01]  /*197e0*/  LDC R3, c[0x0][0x14] ;  /* 0x00000500ff037b82 */ /* 0x020ea20000000800 */
[----:B------:R-:W-:Y:S01]  /*197f0*/  UIMAD.WIDE.U32 UR4, UR4, UR5, URZ ;  /* 0x00000005040472a5 */ /* 0x000fe2000f8e003f */
[----:B----4-:R-:W-:Y:S01]  /*19800*/  PRMT R0, RZ, 0x7610, R0 ;  /* 0x00007610ff007816 */ /* 0x010fe20000000000 */
[----:B------:R-:W-:Y:S01]  /*19810*/  UMOV UR42, 0xffffffff ;  /* 0xffffffff002a7882 */ /* 0x000fe20000000000 */
[----:B------:R-:W-:-:S03]  /*19820*/  UMOV UR43, 0xffffffff ;  /* 0xffffffff002b7882 */ /* 0x000fc60000000000 */
[----:B--2---:R-:W-:-:S04]  /*19830*/  IMAD.WIDE.U32 R4, R3, UR4, R4 ;  /* 0x0000000403047c25 */ /* 0x004fc8000f8e0004 */
[----:B------:R-:W-:Y:S01]  /*19840*/  IMAD R3, R3, UR5, RZ ;  /* 0x0000000503037c24 */ /* 0x000fe2000f8e02ff */
[----:B------:R-:W-:Y:S01]  /*19850*/  ULDC.64 UR4, c[0x0][0x650] ;  /* 0x0001940000047ab9 */ /* 0x000fe20000000a00 */
[----:B------:R-:W-:Y:S01]  /*19860*/  IMAD.MOV.U32 R7, RZ, RZ, R4 ;  /* 0x000000ffff077224 */ /* 0x000fe200078e0004 */
[----:B------:R-:W-:Y:S01]  /*19870*/  ISETP.GE.U32.AND P0, PT, R4, UR4, PT ;  /* 0x0000000404007c0c */ /* 0x000fe2000bf06070 */
[----:B------:R-:W-:-:S05]  /*19880*/  IMAD.IADD R6, R5, 0x1, R3 ;  /* 0x0000000105067824 */ /* 0x000fca00078e0203 */
[----:B------:R0:W-:Y:S01]  /*19890*/  STL [R1+0x200], R6 ;  /* 0x0002000601007387 */ /* 0x0001e20000100800 */
[----:B------:R-:W-:-:S03]  /*198a0*/  ISETP.GE.U32.AND.EX P0, PT, R6, UR5, PT, P0 ;  /* 0x0000000506007c0c */ /* 0x000fc6000bf06100 */
[----:B------:R0:W-:Y:S10]  /*198b0*/  STL [R1+0x204], R7 ;  /* 0x0002040701007387 */ /* 0x0001f40000100800 */
[----:B0-----:R-:W-:Y:S05]  /*198c0*/  @P0 BRA `(.L_x_537) ;  /* 0x0000000400880947 */ /* 0x001fea0003800000 */
[----:B------:R-:W0:Y:S01]  /*198d0*/  S2UR UR6, SR_CTAID.X ;  /* 0x00000000000679c3 */ /* 0x000e220000002500 */
[----:B------:R-:W-:Y:S01]  /*198e0*/  ULDC.64 UR12, c[0x0][0x628] ;  /* 0x00018a00000c7ab9 */ /* 0x000fe20000000a00 */
[----:B------:R-:W-:Y:S01]  /*198f0*/  ULDC UR4, c[0x0][0x150] ;  /* 0x0000540000047ab9 */ /* 0x000fe20000000800 */
[----:B------:R-:W-:Y:S01]  /*19900*/  ISETP.NE.U32.AND P0, PT, RZ, UR12, PT ;  /* 0x0000000cff007c0c */ /* 0x000fe2000bf05070 */
[----:B------:R-:W-:Y:S01]  /*19910*/  ULDC UR15, c[0x0][0x630] ;  /* 0x00018c00000f7ab9 */ /* 0x000fe20000000800 */
[C---:B------:R-:W-:Y:S01]  /*19920*/  R2UR UR16, R7.reuse ;  /* 0x00000000071072ca */ /* 0x040fe200000e0000 */
[----:B------:R-:W-:Y:S01]  /*19930*/  ULDC UR19, c[0x0][0x154] ;  /* 0x0000550000137ab9 */ /* 0x000fe20000000800 */
[----:B------:R-:W-:Y:S01]  /*19940*/  ISETP.NE.AND.EX P0, PT, RZ, UR13, PT, P0 ;  /* 0x0000000dff007c0c */ /* 0x000fe2000bf05300 */
[----:B------:R-:W2:Y:S01]  /*19950*/  S2UR UR18, SR_CTAID.Y ;  /* 0x00000000001279c3 */ /* 0x000ea20000002600 */
[----:B------:R-:W-:Y:S02]  /*19960*/  R2UR UR17, R6 ;  /* 0x00000000061172ca */ /* 0x000fe400000e0000 */
[----:B------:R-:W-:-:S02]  /*19970*/  R2UR UR10, R7 ;  /* 0x00000000070a72ca */ /* 0x000fc400000e0000 */
[----:B------:R-:W-:Y:S02]  /*19980*/  R2UR UR11, R6 ;  /* 0x00000000060b72ca */ /* 0x000fe400000e0000 */
[----:B0-----:R-:W-:-:S05]  /*19990*/  I2FP.F32.U32 R0, UR6 ;  /* 0x0000000600007c45 */ /* 0x001fca0008201000 */
[----:B------:R-:W-:-:S04]  /*199a0*/  FMUL R0, R0, UR4 ;  /* 0x0000000400007c20 */ /* 0x000fc80008400000 */
[----:B------:R0:W4:Y:S01]  /*199b0*/  F2I.U32.TRUNC.NTZ R3, R0 ;  /* 0x0000000000037305 */ /* 0x000122000020f000 */
[----:B--2---:R-:W-:Y:S05]  /*199c0*/  @!P0 BRA `(.L_x_538) ;  /* 0x0000000000308947 */ /* 0x004fea0003800000 */
        /* <DEDUP_REMOVED lines=12> */
.L_x_538:
[----:B------:R-:W-:Y:S01]  /*19a90*/  USHF.R.U64 UR43, UR10, UR15, UR11 ;  /* 0x0000000f0a2b7299 */ /* 0x000fe2000800120b */
[----:B0-----:R-:W-:Y:S01]  /*19aa0*/  I2FP.F32.U32 R0, UR18 ;  /* 0x0000001200007c45 */ /* 0x001fe20008201000 */
[----:B------:R-:W-:Y:S02]  /*19ab0*/  USHF.R.U32.HI UR4, URZ, UR15, UR11 ;  /* 0x0000000f3f047299 */ /* 0x000fe4000801160b */
        /* <DEDUP_REMOVED lines=8> */
[----:B------:R-:W-:Y:S01]  /*19b40*/  UIMAD.WIDE.U32 UR8, UR10, UR12, UR8 ;  /* 0x0000000c0a0872a5 */ /* 0x000fe2000f8e0008 */
[----:B----4-:R-:W-:Y:S01]  /*19b50*/  R2UR UR12, R3 ;  /* 0x00000000030c72ca */ /* 0x010fe200000e0000 */
[----:B------:R-:W-:Y:S01]  /*19b60*/  UIMAD UR10, UR10, UR13, UR4 ;  /* 0x0000000d0a0a72a4 */ /* 0x000fe2000f8e0204 */
[----:B------:R-:W-:Y:S01]  /*19b70*/  ULDC UR11, c[0x0][0x618] ;  /* 0x00018600000b7ab9 */ /* 0x000fe20000000800 */
[----:B------:R-:W-:Y:S02]  /*19b80*/  ULDC UR21, c[0x0][0x658] ;  /* 0x0001960000157ab9 */ /* 0x000fe40000000800 */
[----:B------:R-:W-:Y:S01]  /*19b90*/  UIADD3 UR9, UR9, UR10, URZ ;  /* 0x0000000a09097290 */ /* 0x000fe2000fffe03f */
[----:B------:R-:W-:Y:S01]  /*19ba0*/  UMOV UR15, 0xffffffff ;  /* 0xffffffff000f7882 */ /* 0x000fe20000000000 */
[----:B------:R-:W-:Y:S01]  /*19bb0*/  ULDC.64 UR4, c[0x0][0x640] ;  /* 0x0001900000047ab9 */ /* 0x000fe20000000a00 */
[----:B------:R-:W-:Y:S01]  /*19bc0*/  USHF.L.U32 UR15, UR15, UR21, URZ ;  /* 0x000000150f0f7299 */ /* 0x000fe2000800063f */
[----:B------:R-:W-:Y:S01]  /*19bd0*/  ISETP.NE.U32.AND P0, PT, RZ, UR4, PT ;  /* 0x00000004ff007c0c */ /* 0x000fe2000bf05070 */
[----:B------:R-:W-:-:S02]  /*19be0*/  USHF.R.U64 UR16, UR8, UR11, UR9 ;  /* 0x0000000b08107299 */ /* 0x000fc40008001209 */
[----:B------:R-:W-:Y:S01]  /*19bf0*/  USHF.R.U32.HI UR8, URZ, UR11, UR9 ;  /* 0x0000000b3f087299 */ /* 0x000fe20008011609 */
[----:B0-----:R-:W-:Y:S01]  /*19c00*/  R2UR UR14, R0 ;  /* 0x00000000000e72ca */ /* 0x001fe200000e0000 */
[----:B------:R-:W-:Y:S01]  /*19c10*/  ULDC UR17, c[0x0][0x608] ;  /* 0x0001820000117ab9 */ /* 0x000fe20000000800 */
[----:B------:R-:W-:Y:S01]  /*19c20*/  ULOP3.LUT UR41, URZ, UR15, URZ, 0x33, !UPT ;  /* 0x0000000f3f297292 */ /* 0x000fe2000f8e333f */
[----:B------:R-:W-:Y:S01]  /*19c30*/  ISETP.NE.AND.EX P0, PT, RZ, UR5, PT, P0 ;  /* 0x00000005ff007c0c */ /* 0x000fe2000bf05300 */
[----:B------:R-:W-:Y:S02]  /*19c40*/  USHF.R.U64 UR15, UR16, UR17, UR8 ;  /* 0x00000011100f7299 */ /* 0x000fe40008001208 */
[----:B------:R-:W-:Y:S02]  /*19c50*/  USHF.R.U32.HI UR8, URZ, UR17, UR8 ;  /* 0x000000113f087299 */ /* 0x000fe40008011608 */
[----:B------:R-:W-:Y:S02]  /*19c60*/  UIADD3 UR12, -UR12, URZ, URZ ;  /* 0x0000003f0c0c7290 */ /* 0x000fe4000fffe13f */
[----:B------:R-:W-:Y:S01]  /*19c70*/  USHF.R.U64 UR17, UR15, UR21, UR8 ;  /* 0x000000150f117299 */ /* 0x000fe20008001208 */
[----:B------:R-:W-:Y:S01]  /*19c80*/  UMOV UR19, 0x1 ;  /* 0x0000000100137882 */ /* 0x000fe20000000000 */
[----:B------:R-:W-:Y:S01]  /*19c90*/  ULDC UR13, c[0x0][0x144] ;  /* 0x00005100000d7ab9 */ /* 0x000fe20000000800 */
[----:B------:R-:W-:Y:S01]  /*19ca0*/  ULDC UR7, c[0x0][0x600] ;  /* 0x0001800000077ab9 */ /* 0x000fe20000000800 */
[----:B------:R-:W-:-:S02]  /*19cb0*/  USHF.L.U32 UR24, UR19, UR21, URZ ;  /* 0x0000001513187299 */ /* 0x000fc4000800063f */
[----:B------:R-:W-:Y:S02]  /*19cc0*/  USHF.R.U32.HI UR8, URZ, UR21, UR8 ;  /* 0x000000153f087299 */ /* 0x000fe40008011608 */
[----:B------:R-:W-:Y:S02]  /*19cd0*/  UIMAD UR21, UR13, UR12, UR6 ;  /* 0x0000000c0d1572a4 */ /* 0x000fe4000f8e0206 */
[----:B------:R-:W-:Y:S02]  /*19ce0*/  UIADD3 UR20, UR7, -0x1, URZ ;  /* 0xffffffff07147890 */ /* 0x000fe4000fffe03f */
[----:B------:R-:W-:Y:S01]  /*19cf0*/  UIADD3 UR19, -UR14, URZ, URZ ;  /* 0x0000003f0e137290 */ /* 0x000fe2000fffe13f */
        /* <DEDUP_REMOVED lines=17> */
.L_x_539:
[----:B------:R-:W-:Y:S01]  /*19e10*/  UISETP.NE.AND UP0, UPT, UR45, URZ, UPT ;  /* 0x0000003f2d00728c */ /* 0x000fe2000bf05270 */
[----:B------:R-:W-:Y:S01]  /*19e20*/  MOV R0, 0x1 ;  /* 0x0000000100007802 */ /* 0x000fe20000000f00 */
[----:B------:R-:W-:Y:S02]  /*19e30*/  USHF.R.U64 UR4, UR6, UR22, UR8 ;  /* 0x0000001606047299 */ /* 0x000fe40008001208 */
[----:B------:R-:W-:Y:S02]  /*19e40*/  ULOP3.LUT UR41, UR15, UR41, URZ, 0xc0, !UPT ;  /* 0x000000290f297292 */ /* 0x000fe4000f8ec03f */
[----:B------:R-:W-:Y:S02]  /*19e50*/  UIADD3 UR5, -UR4, URZ, URZ ;  /* 0x0000003f04057290 */ /* 0x000fe4000fffe13f */
[----:B------:R-:W-:Y:S02]  /*19e60*/  UIMAD UR41, UR24, UR4, UR41 ;  /* 0x00000004182972a4 */ /* 0x000fe4000f8e0229 */
[----:B------:R-:W-:-:S02]  /*19e70*/  ULOP3.LUT UR16, UR16, UR20, URZ, 0xc0, !UPT ;  /* 0x0000001410107292 */ /* 0x000fc4000f8ec03f */
[----:B------:R-:W-:Y:S02]  /*19e80*/  @UP0 UIMAD UR21, UR25, UR19, UR18 ;  /* 0x00000013191502a4 */ /* 0x000fe4000f8e0212 */
[----:B------:R-:W-:-:S03]  /*19e90*/  UIMAD UR4, UR5, UR23, UR17 ;  /* 0x00000017050472a4 */ /* 0x000fc6000f8e0211 */
[----:B------:R-:W-:Y:S01]  /*19ea0*/  ULDC UR5, c[0x0][0x610] ;  /* 0x0001840000057ab9 */ /* 0x000fe20000000800 */
[----:B------:R-:W-:Y:S02]  /*19eb0*/  UIMAD UR4, UR4, UR7, UR16 ;  /* 0x00000007040472a4 */ /* 0x000fe4000f8e0210 */
[----:B------:R-:W-:-:S04]  /*19ec0*/  UIMAD UR41, UR41, UR5, UR21 ;  /* 0x00000005292972a4 */ /* 0x000fc8000f8e0215 */
[----:B------:R-:W-:Y:S02]  /*19ed0*/  USEL UR42, UR4, UR41, !UP0 ;  /* 0x00000029042a7287 */ /* 0x000fe4000c000000 */
[----:B------:R-:W-:-:S12]  /*19ee0*/  USEL UR41, UR41, UR4, !UP0 ;  /* 0x0000000429297287 */ /* 0x000fd8000c000000 */
.L_x_537:
[----:B------:R-:W-:-:S13]  /*19ef0*/  LOP3.LUT P0, RZ, R0, 0xff, RZ, 0xc0, !PT ;  /* 0x000000ff00ff7812 */ /* 0x000fda000780c0ff */
[----:B------:R-:W-:Y:S05]  /*19f00*/  @P0 BRA `(.L_x_540) ;  /* 0xfffffe7000780947 */ /* 0x000fea000383ffff */
[----:B------:R-:W-:Y:S05]  /*19f10*/  EXIT ;  /* 0x000000000000794d */ /* 0x000fea0003800000 */
.L_x_3:
[----:B------:R-:W2:Y:S01]  /*19f20*/  LDL R5, [R1+0x204] ;  /* 0x0002040001057983 */ /* 0x000ea20000100800 */
[----:B------:R-:W-:-:S03]  /*19f30*/  ULDC.64 UR8, c[0x0][0x650] ;  /* 0x0001940000087ab9 */ /* 0x000fc60000000a00 */
[----:B------:R-:W3:Y:S01]  /*19f40*/  LDL R4, [R1+0x200] ;  /* 0x0002000001047983 */ /* 0x000ee20000100800 */
[----:B------:R-:W-:Y:S01]  /*19f50*/  PRMT R0, RZ, 0x7610, R0 ;  /* 0x00007610ff007816 */ /* 0x000fe20000000000 */
[----:B------:R-:W-:Y:S01]  /*19f60*/  IMAD.MOV.U32 R3, RZ, RZ, -0x1 ;  /* 0xffffffffff037424 */ /* 0x000fe200078e00ff */
[----:B------:R-:W-:Y:S01]  /*19f70*/  MOV R9, 0xffffffff ;  /* 0xffffffff00097802 */ /* 0x000fe20000000f00 */
[----:B------:R-:W-:Y:S01]  /*19f80*/  IMAD.MOV.U32 R2, RZ, RZ, -0x1 ;  /* 0xffffffffff027424 */ /* 0x000fe200078e00ff */
[----:B--2---:R-:W-:-:S04]  /*19f90*/  ISETP.GE.U32.AND P0, PT, R5, UR8, PT ;  /* 0x0000000805007c0c */ /* 0x004fc8000bf06070 */
[----:B---3--:R-:W-:-:S13]  /*19fa0*/  ISETP.GE.U32.AND.EX P0, PT, R4, UR9, PT, P0 ;  /* 0x0000000904007c0c */ /* 0x008fda000bf06100 */
[----:B------:R-:W-:Y:S05]  /*19fb0*/  @P0 BRA `(.L_x_541) ;  /* 0x00000004008c0947 */ /* 0x000fea0003800000 */
[----:B------:R-:W-:Y:S01]  /*19fc0*/  I2FP.F32.U32 R0, UR4 ;  /* 0x0000000400007c45 */ /* 0x000fe20008201000 */
[----:B0-----:R-:W-:Y:S01]  /*19fd0*/  ULDC.64 UR16, c[0x0][0x628] ;  /* 0x00018a0000107ab9 */ /* 0x001fe20000000a00 */
        /* <DEDUP_REMOVED lines=24> */
.L_x_542:
        /* <DEDUP_REMOVED lines=24> */
[----:B------:R-:W-:Y:S01]  /*1a2e0*/  UMOV UR19, 0x1 ;  /* 0x0000000100137882 */ /* 0x000fe20000000000 */
[----:B------:R-:W-:Y:S01]  /*1a2f0*/  ULDC UR20, c[0x0][0x608] ;  /* 0x0001820000147ab9 */ /* 0x000fe20000000800 */
[----:B------:R-:W-:Y:S01]  /*1a300*/  USHF.L.U32 UR26, UR19, UR23, URZ ;  /* 0x00000017131a7299 */ /* 0x000fe2000800063f */
[----:B------:R-:W-:Y:S01]  /*1a310*/  ISETP.NE.AND.EX P0, PT, RZ, UR9, PT, P0 ;  /* 0x00000009ff007c0c */ /* 0x000fe2000bf05300 */
[----:B------:R-:W-:Y:S02]  /*1a320*/  USHF.R.U64 UR19, UR18, UR20, UR11 ;  /* 0x0000001412137299 */ /* 0x000fe4000800120b */
[----:B------:R-:W-:Y:S02]  /*1a330*/  USHF.R.U32.HI UR11, URZ, UR20, UR11 ;  /* 0x000000143f0b7299 */ /* 0x000fe4000801160b */
[----:B------:R-:W-:-:S02]  /*1a340*/  UIADD3 UR15, -UR15, URZ, URZ ;  /* 0x0000003f0f0f7290 */ /* 0x000fc4000fffe13f */
[----:B------:R-:W-:Y:S01]  /*1a350*/  USHF.R.U64 UR20, UR19, UR23, UR11 ;  /* 0x0000001713147299 */ /* 0x000fe2000800120b */
[----:B------:R-:W-:Y:S01]  /*1a360*/  ULDC UR16, c[0x0][0x144] ;  /* 0x0000510000107ab9 */ /* 0x000fe20000000800 */
[----:B------:R-:W-:Y:S01]  /*1a370*/  ULDC UR6, c[0x0][0x600] ;  /* 0x0001800000067ab9 */ /* 0x000fe20000000800 */
[----:B------:R-:W-:Y:S02]  /*1a380*/  USHF.R.U32.HI UR11, URZ, UR23, UR11 ;  /* 0x000000173f0b7299 */ /* 0x000fe4000801160b */
[----:B------:R-:W-:Y:S02]  /*1a390*/  UIMAD UR23, UR16, UR15, UR4 ;  /* 0x0000000f101772a4 */ /* 0x000fe4000f8e0204 */
[----:B------:R-:W-:Y:S02]  /*1a3a0*/  UIADD3 UR22, UR6, -0x1, URZ ;  /* 0xffffffff06167890 */ /* 0x000fe4000fffe03f */
[----:B------:R-:W-:Y:S02]  /*1a3b0*/  ULOP3.LUT UR27, URZ, UR13, URZ, 0x33, !UPT ;  /* 0x0000000d3f1b7292 */ /* 0x000fe4000f8e333f */
        /* <DEDUP_REMOVED lines=18> */
.L_x_543:
[----:B------:R-:W-:Y:S01]  /*1a4e0*/  UISETP.NE.AND UP0, UPT, UR45, URZ, UPT ;  /* 0x0000003f2d00728c */ /* 0x000fe2000bf05270 */
[----:B------:R-:W-:Y:S01]  /*1a4f0*/  IMAD.MOV.U32 R0, RZ, RZ, 0x1 ;  /* 0x00000001ff007424 */ /* 0x000fe200078e00ff */
[----:B------:R-:W-:Y:S01]  /*1a500*/  USHF.R.U64 UR8, UR4, UR24, UR11 ;  /* 0x0000001804087299 */ /* 0x000fe2000800120b */
[----:B------:R-:W-:Y:S01]  /*1a510*/  IMAD.U32 R9, RZ, RZ, UR5 ;  /* 0x00000005ff097e24 */ /* 0x000fe2000f8e00ff */
[----:B------:R-:W-:Y:S02]  /*1a520*/  ULOP3.LUT UR4, UR19, UR27, URZ, 0xc0, !UPT ;  /* 0x0000001b13047292 */ /* 0x000fe4000f8ec03f */
[----:B------:R-:W-:Y:S02]  /*1a530*/  ULOP3.LUT UR18, UR18, UR22, URZ, 0xc0, !UPT ;  /* 0x0000001612127292 */ /* 0x000fe4000f8ec03f */
[----:B------:R-:W-:-:S03]  /*1a540*/  UIMAD UR4, UR26, UR8, UR4 ;  /* 0x000000081a0472a4 */ /* 0x000fc6000f8e0204 */
[----:B------:R-:W-:Y:S02]  /*1a550*/  @UP0 UIMAD UR23, UR28, UR21, UR7 ;  /* 0x000000151c1702a4 */ /* 0x000fe4000f8e0207 */
[----:B------:R-:W-:-:S03]  /*1a560*/  UIADD3 UR7, -UR8, URZ, URZ ;  /* 0x0000003f08077290 */ /* 0x000fc6000fffe13f */
[----:B------:R-:W-:Y:S01]  /*1a570*/  ULDC UR8, c[0x0][0x610] ;  /* 0x0001840000087ab9 */ /* 0x000fe20000000800 */
[----:B------:R-:W-:Y:S02]  /*1a580*/  UIMAD UR7, UR7, UR25, UR20 ;  /* 0x00000019070772a4 */ /* 0x000fe4000f8e0214 */
[----:B------:R-:W-:Y:S02]  /*1a590*/  UIMAD UR4, UR4, UR8, UR23 ;  /* 0x00000008040472a4 */ /* 0x000fe4000f8e0217 */
[----:B------:R-:W-:-:S04]  /*1a5a0*/  UIMAD UR7, UR7, UR6, UR18 ;  /* 0x00000006070772a4 */ /* 0x000fc8000f8e0212 */
[----:B------:R-:W-:Y:S02]  /*1a5b0*/  USEL UR6, UR7, UR4, !UP0 ;  /* 0x0000000407067287 */ /* 0x000fe4000c000000 */
[----:B------:R-:W-:-:S04]  /*1a5c0*/  USEL UR4, UR4, UR7, !UP0 ;  /* 0x0000000704047287 */ /* 0x000fc8000c000000 */
[----:B------:R-:W-:Y:S02]  /*1a5d0*/  MOV R2, UR6 ;  /* 0x0000000600027c02 */ /* 0x000fe40008000f00 */
[----:B------:R-:W-:-:S07]  /*1a5e0*/  IMAD.U32 R3, RZ, RZ, UR4 ;  /* 0x00000004ff037e24 */ /* 0x000fce000f8e00ff */
.L_x_541:
[----:B------:R-:W-:-:S08]  /*1a5f0*/  NOP ;  /* 0x0000000000007918 */ /* 0x000fd00000000000 */
[----:B0-----:R-:W0:-:S00]  /*1a600*/  USETMAXREG.DEALLOC.CTAPOOL 0x18 ;  /* 0x00000018000079c8 */ /* 0x001e0000080e0500 */
[----:B------:R-:W-:-:S13]  /*1a610*/  ISETP.NE.AND P0, PT, RZ, UR10, PT ;  /* 0x0000000aff007c0c */ /* 0x000fda000bf05270 */
[----:B------:R-:W-:Y:S05]  /*1a620*/  @P0 EXIT ;  /* 0x000000000000094d */ /* 0x000fea0003800000 */
[----:B0-----:R-:W-:Y:S01]  /*1a630*/  LOP3.LUT P0, RZ, R0, 0xff, RZ, 0xc0, !PT ;  /* 0x000000ff00ff7812 */ /* 0x001fe2000780c0ff */
[----:B------:R-:W-:Y:S01]  /*1a640*/  IMAD.MOV.U32 R0, RZ, RZ, 0x1 ;  /* 0x00000001ff007424 */ /* 0x000fe200078e00ff */
[----:B------:R-:W-:-:S11]  /*1a650*/  MOV R6, RZ ;  /* 0x000000ff00067202 */ /* 0x000fd60000000f00 */
[----:B------:R-:W-:Y:S05]  /*1a660*/  @!P0 BRA `(.L_x_544) ;  /* 0x0000000c005c8947 */ /* 0x000fea0003800000 */
[----:B------:R-:W0:Y:S01]  /*1a670*/  S2R R4, SR_TID.X ;  /* 0x0000000000047919 */ /* 0x000e220000002100 */
[----:B------:R-:W-:Y:S01]  /*1a680*/  ULDC UR4, c[0x0][0x28c] ;  /* 0x0000a30000047ab9 */ /* 0x000fe20000000800 */
[----:B------:R-:W-:Y:S01]  /*1a690*/  ULDC UR6, c[0x0][0x658] ;  /* 0x0001960000067ab9 */ /* 0x000fe20000000800 */
[----:B------:R-:W-:Y:S01]  /*1a6a0*/  UIADD3 UR10, UR4, 0x3f, URZ ;  /* 0x0000003f040a7890 */ /* 0x000fe2000fffe03f */
[----:B------:R-:W-:Y:S01]  /*1a6b0*/  BSSY B0, `(.L_x_544) ;  /* 0x00000d2000007945 */ /* 0x000fe20003800000 */
[----:B------:R-:W-:Y:S01]  /*1a6c0*/  UMOV UR7, 0xffffffff ;  /* 0xffffffff00077882 */ /* 0x000fe20000000000 */
[----:B------:R-:W-:Y:S01]  /*1a6d0*/  ULDC UR5, c[0x0][0x600] ;  /* 0x0001800000057ab9 */ /* 0x000fe20000000800 */
[----:B------:R-:W-:Y:S01]  /*1a6e0*/  UMOV UR9, 0x1 ;  /* 0x0000000100097882 */ /* 0x000fe20000000000 */
[----:B------:R-:W-:Y:S01]  /*1a6f0*/  USHF.L.U32 UR7, UR7, UR6, URZ ;  /* 0x0000000607077299 */ /* 0x000fe2000800063f */
[----:B------:R-:W-:Y:S01]  /*1a700*/  IMAD.MOV.U32 R8, RZ, RZ, 0x1 ;  /* 0x00000001ff087424 */ /* 0x000fe200078e00ff */
[----:B------:R-:W-:Y:S01]  /*1a710*/  UIADD3 UR4, UR5, -0x1, URZ ;  /* 0xffffffff05047890 */ /* 0x000fe2000fffe03f */
[----:B------:R-:W-:Y:S01]  /*1a720*/  IMAD.MOV.U32 R0, RZ, RZ, 0x1 ;  /* 0x00000001ff007424 */ /* 0x000fe200078e00ff */
[----:B------:R-:W-:Y:S01]  /*1a730*/  USHF.R.S32.HI UR11, URZ, 0x1f, UR10 ;  /* 0x0000001f3f0b7899 */ /* 0x000fe2000801140a */
[----:B------:R-:W-:Y:S01]  /*1a740*/  MOV R6, RZ ;  /* 0x000000ff00067202 */ /* 0x000fe20000000f00 */
[----:B------:R-:W-:Y:S01]  /*1a750*/  ULDC UR8, c[0x0][0xc] ;  /* 0x0000030000087ab9 */ /* 0x000fe20000000800 */
[----:B------:R-:W-:-:S02]  /*1a760*/  USHF.L.U32 UR5, UR9, UR6, URZ ;  /* 0x0000000609057299 */ /* 0x000fc4000800063f */
[----:B------:R-:W-:Y:S01]  /*1a770*/  ULEA.HI UR11, UR11, UR10, URZ, 0x6 ;  /* 0x0000000a0b0b7291 */ /* 0x000fe2000f8f303f */
[----:B------:R-:W-:Y:S01]  /*1a780*/  ULDC UR9, c[0x0][0x10] ;  /* 0x0000040000097ab9 */ /* 0x000fe20000000800 */
[----:B------:R-:W-:Y:S02]  /*1a790*/  ULOP3.LUT UR6, URZ, UR7, URZ, 0x33, !UPT ;  /* 0x000000073f067292 */ /* 0x000fe4000f8e333f */
[----:B------:R-:W-:Y:S01]  /*1a7a0*/  UIMAD.WIDE.U32 UR8, UR8, UR9, URZ ;  /* 0x00000009080872a5 */ /* 0x000fe2000f8e003f */
[----:B------:R-:W-:Y:S01]  /*1a7b0*/  ULDC UR7, c[0x0][0x14] ;  /* 0x0000050000077ab9 */ /* 0x000fe20000000800 */
[----:B------:R-:W-:Y:S02]  /*1a7c0*/  USHF.R.S32.HI UR18, URZ, 0x6, UR11 ;  /* 0x000000063f127899 */ /* 0x000fe4000801140b */
[----:B------:R-:W-:Y:S02]  /*1a7d0*/  UIMAD.WIDE.U32 UR20, UR8, UR7, URZ ;  /* 0x00000007081472a5 */ /* 0x000fe4000f8e003f */
[----:B------:R-:W-:-:S02]  /*1a7e0*/  UIMAD UR13, UR9, UR7, URZ ;  /* 0x00000007090d72a4 */ /* 0x000fc4000f8e023f */
[----:B------:R-:W-:Y:S01]  /*1a7f0*/  ULOP3.LUT UR24, UR40, 0x2, URZ, 0xfc, !UPT ;  /* 0x0000000228187892 */ /* 0x000fe2000f8efc3f */
[C---:B0-----:R-:W-:Y:S01]  /*1a800*/  LOP3.LUT P2, RZ, R4.reuse, 0x7f, RZ, 0xc0, !PT ;  /* 0x0000007f04ff7812 */ /* 0x041fe2000784c0ff */
[----:B------:R-:W-:Y:S01]  /*1a810*/  UIADD3 UR13, UR21, UR13, URZ ;  /* 0x0000000d150d7290 */ /* 0x000fe2000fffe03f */
[----:B------:R-:W-:Y:S01]  /*1a820*/  LOP3.LUT P0, RZ, R4, 0x1f, RZ, 0xc0, !PT ;  /* 0x0000001f04ff7812 */ /* 0x000fe2000780c0ff */
[----:B------:R-:W-:Y:S01]  /*1a830*/  UIADD3 UR25, UR18, 0x1, URZ ;  /* 0x0000000112197890 */ /* 0x000fe2000fffe03f */
[----:B------:R-:W-:Y:S02]  /*1a840*/  ULDC.64 UR22, c[0x0][0x198] ;  /* 0x0000660000167ab9 */ /* 0x000fe40000000a00 */
[----:B------:R-:W-:-:S13]  /*1a850*/  PLOP3.LUT P0, PT, P0, P2, PT, 0x8a, 0x0 ;  /* 0x000000000000781c */ /* 0x000fda0000705172 */
.L_x_556:
[----:B------:R-:W-:-:S03]  /*1a860*/  UMOV UR7, 0xffffffff ;  /* 0xffffffff00077882 */ /* 0x000fc60000000000 */
[----:B------:R-:W-:Y:S05]  /*1a870*/  BRA.DIV UR7, `(.L_x_545) ;  /* 0x0000000e07a47947 */ /* 0x000fea000b800000 */
[----:B------:R-:W-:-:S13]  /*1a880*/  ELECT P6, URZ, PT ;  /* 0x00000000003f782f */ /* 0x000fda00038c0000 */
.L_x_566:
[----:B------:R-:W0:Y:S01]  /*1a890*/  LDC R4, c[0x0][0x28c] ;  /* 0x0000a300ff047b82 */ /* 0x000e220000000800 */
[----:B------:R-:W-:Y:S01]  /*1a8a0*/  BSSY B1, `(.L_x_546) ;  /* 0x0000035000017945 */ /* 0x000fe20003800000 */
[----:B0-----:R-:W-:-:S13]  /*1a8b0*/  ISETP.LT.OR P6, PT, R4, 0x1, !P6 ;  /* 0x000000010400780c */ /* 0x001fda00077c1670 */
[----:B------:R-:W-:Y:S05]  /*1a8c0*/  @P6 BRA `(.L_x_547) ;  /* 0x0000000000c86947 */ /* 0x000fea0003800000 */
[----:B------:R-:W-:Y:S01]  /*1a8d0*/  IMAD.SHL.U32 R11, R3, 0x100, RZ ;  /* 0x00000100030b7824 */ /* 0x000fe200078e00ff */
[----:B------:R-:W-:Y:S01]  /*1a8e0*/  MOV R12, RZ ;  /* 0x000000ff000c7202 */ /* 0x000fe20000000f00 */
[----:B------:R-:W-:Y:S01]  /*1a8f0*/  IMAD.SHL.U32 R2, R2, 0x100, RZ ;  /* 0x0000010002027824 */ /* 0x000fe200078e00ff */
[----:B------:R-:W-:Y:S01]  /*1a900*/  MOV R4, R6 ;  /* 0x0000000600047202 */ /* 0x000fe20000000f00 */
[----:B------:R-:W-:Y:S02]  /*1a910*/  IMAD.U32 R14, RZ, RZ, UR25 ;  /* 0x00000019ff0e7e24 */ /* 0x000fe4000f8e00ff */
[----:B------:R-:W-:-:S07]  /*1a920*/  IMAD.MOV.U32 R3, RZ, RZ, R0 ;  /* 0x000000ffff037224 */ /* 0x000fce00078e0000 */
.L_x_551:
[----:B------:R-:W0:Y:S01]  /*1a930*/  S2R R10, SR_CgaCtaId ;  /* 0x00000000000a7919 */ /* 0x000e220000008800 */
[----:B------:R-:W-:Y:S01]  /*1a940*/  MOV R5, 0x400 ;  /* 0x0000040000057802 */ /* 0x000fe20000000f00 */
[----:B------:R-:W1:Y:S03]  /*1a950*/  @!P2 LDC R7, c[0x0][0x500] ;  /* 0x00014000ff07ab82 */ /* 0x000e660000000800 */
[----:B0-----:R-:W-:Y:S02]  /*1a960*/  LEA R13, R10, R5, 0x18 ;  /* 0x000000050a0d7211 */ /* 0x001fe400078ec0ff */
[----:B------:R-:W-:-:S03]  /*1a970*/  SHF.L.U32 R5, R3, 0x1f, RZ ;  /* 0x0000001f03057819 */ /* 0x000fc600000006ff */
[----:B------:R-:W-:-:S04]  /*1a980*/  IMAD R10, R4, 0x8, R13 ;  /* 0x00000008040a7824 */ /* 0x000fc800078e020d */
[----:B------:R-:W0:Y:S02]  /*1a990*/  SYNCS.PHASECHK.TRANS64.TRYWAIT P1, [R10+URZ+0x18], R5 ;  /* 0x000018050a0075a7 */ /* 0x000e24000802017f */
[----:B01----:R-:W-:Y:S05]  /*1a9a0*/  @!P1 BRA `(.L_x_548) ;  /* 0x0000000c00789947 */ /* 0x003fea0003800000 */
.L_x_567:
[----:B------:R-:W-:Y:S01]  /*1a9b0*/  UPRMT UR7, UR24, 0x9910, URZ ;  /* 0x0000991018077896 */ /* 0x000fe2000800003f */
[----:B------:R1:W-:Y:S03]  /*1a9c0*/  @!P2 SYNCS.ARRIVE.TRANS64 RZ, [R10+URZ], R7 ;  /* 0x000000070affa9a7 */ /* 0x0003e6000800003f */
[----:B------:R-:W-:-:S06]  /*1a9d0*/  UISETP.NE.AND UP0, UPT, UR7, 0x2, UPT ;  /* 0x000000020700788c */ /* 0x000fcc000bf05270 */
[----:B------:R-:W-:-:S13]  /*1a9e0*/  PLOP3.LUT P1, PT, PT, PT, UP0, 0x80, 0x0 ;  /* 0x000000000000781c */ /* 0x000fda0003f2f008 */
[----:B-1----:R-:W-:Y:S05]  /*1a9f0*/  @P1 BRA `(.L_x_549) ;  /* 0x0000000000041947 */ /* 0x002fea0003800000 */
[----:B------:R-:W-:Y:S01]  /*1aa00*/  BPT.TRAP 0x1 ;  /* 0x000000040000795c */ /* 0x000fe20000300000 */
.L_x_549:
[----:B------:R-:W-:Y:S05]  /*1aa10*/  @P0 BRA `(.L_x_550) ;  /* 0x0000000000040947 */ /* 0x000fea0003800000 */
[----:B------:R-:W-:Y:S01]  /*1aa20*/  BPT.TRAP 0x1 ;  /* 0x000000040000795c */ /* 0x000fe20000300000 */
.L_x_550:
[----:B------:R-:W-:Y:S01]  /*1aa30*/  IMAD R13, R4, 0x8000, R13 ;  /* 0x00008000040d7824 */ /* 0x000fe200078e020d */
[----:B------:R-:W-:Y:S01]  /*1aa40*/  R2UR UR9, R10 ;  /* 0x000000000a0972ca */ /* 0x000fe200000e0000 */
[----:B------:R-:W-:Y:S01]  /*1aa50*/  VIADD R14, R14, 0xffffffff ;  /* 0xffffffff0e0e7836 */ /* 0x000fe20000000000 */
[----:B------:R-:W-:Y:S01]  /*1aa60*/  UIADD3 UR14, UP0, UR22, 0xf0, URZ ;  /* 0x000000f0160e7890 */ /* 0x000fe2000ff1e03f */
[----:B------:R-:W-:Y:S01]  /*1aa70*/  R2UR UR11, R11 ;  /* 0x000000000b0b72ca */ /* 0x000fe200000e0000 */
[----:B------:R-:W-:Y:S01]  /*1aa80*/  UIADD3 UR26, UP1, UR22, 0x1f0, URZ ;  /* 0x000001f0161a7890 */ /* 0x000fe2000ff3e03f */
[----:B------:R-:W-:Y:S01]  /*1aa90*/  R2UR UR7, R13 ;  /* 0x000000000d0772ca */ /* 0x000fe200000e0000 */
[----:B------:R-:W-:Y:S01]  /*1aaa0*/  UIADD3.X UR15, URZ, UR23, URZ, UP0, !UPT ;  /* 0x000000173f0f7290 */ /* 0x000fe200087fe43f */
[----:B------:R-:W-:Y:S01]  /*1aab0*/  R2UR UR10, R12 ;  /* 0x000000000c0a72ca */ /* 0x000fe200000e0000 */
[----:B------:R-:W-:Y:S01]  /*1aac0*/  UIADD3.X UR27, URZ, UR23, URZ, UP1, !UPT ;  /* 0x000000173f1b7290 */ /* 0x000fe20008ffe43f */
[----:B------:R-:W-:Y:S01]  /*1aad0*/  R2UR UR12, R9 ;  /* 0x00000000090c72ca */ /* 0x000fe200000e0000 */
[----:B------:R-:W-:Y:S01]  /*1aae0*/  UMOV UR16, 0x0 ;  /* 0x0000000000107882 */ /* 0x000fe20000000000 */
[----:B------:R-:W-:Y:S01]  /*1aaf0*/  R2UR UR19, R2 ;  /* 0x00000000021372ca */ /* 0x000fe200000e0000 */
[----:B------:R-:W-:Y:S01]  /*1ab00*/  UMOV UR17, 0x10000000 ;  /* 0x1000000000117882 */ /* 0x000fe20000000000 */
[----:B------:R-:W-:Y:S01]  /*1ab10*/  ISETP.GT.AND P3, PT, R14, 0x1, PT ;  /* 0x000000010e00780c */ /* 0x000fe20003f64270 */
[----:B------:R-:W-:Y:S01]  /*1ab20*/  VIADD R12, R12, 0x40 ;  /* 0x000000400c0c7836 */ /* 0x000fe20000000000 */
[----:B------:R-:W-:-:S03]  /*1ab30*/  IADD3 R4, R4, 0x1, RZ ;  /* 0x0000000104047810 */ /* 0x000fc60007ffe0ff */
[----:B------:R-:W-:Y:S01]  /*1ab40*/  UIADD3 UR8, UR7, 0x100, URZ ;  /* 0x0000010007087890 */ /* 0x000fe2000fffe03f */
[----:B------:R-:W-:Y:S01]  /*1ab50*/  ISETP.NE.AND P1, PT, R4, 0x3, PT ;  /* 0x000000030400780c */ /* 0x000fe20003f25270 */
[----:B------:R-:W-:-:S03]  /*1ab60*/  UIADD3 UR7, UR7, 0x18100, URZ ;  /* 0x0001810007077890 */ /* 0x000fc6000fffe03f */
[----:B0-----:R-:W-:Y:S02]  /*1ab70*/  SEL R10, RZ, 0x1, P1 ;  /* 0x00000001ff0a7807 */ /* 0x001fe40000800000 */
[----:B------:R-:W-:Y:S02]  /*1ab80*/  SEL R4, R4, RZ, P1 ;  /* 0x000000ff04047207 */ /* 0x000fe40000800000 */
[----:B------:R0:W-:Y:S01]  /*1ab90*/  UTMALDG.3D [UR8], [UR14], desc[UR16] ;  /* 0x000010080e0075b4 */ /* 0x0001e20008011000 */
[----:B------:R-:W-:Y:S01]  /*1aba0*/  LOP3.LUT R3, R3, R10, RZ, 0x3c, !PT ;  /* 0x0000000a03037212 */ /* 0x000fe200078e3cff */
[----:B0-----:R-:W-:Y:S01]  /*1abb0*/  UMOV UR8, UR7 ;  /* 0x0000000700087c82 */ /* 0x001fe20008000000 */
[----:B------:R-:W-:Y:S02]  /*1abc0*/  UMOV UR11, UR19 ;  /* 0x00000013000b7c82 */ /* 0x000fe40008000000 */
[----:B------:R0:W-:Y:S02]  /*1abd0*/  UTMALDG.3D [UR8], [UR26], desc[UR16] ;  /* 0x000010081a0075b4 */ /* 0x0001e40008011000 */
[----:B0-----:R-:W-:Y:S05]  /*1abe0*/  @P3 BRA `(.L_x_551) ;  /* 0xfffffffc00503947 */ /* 0x001fea000383ffff */
.L_x_547:
[----:B------:R-:W-:Y:S05]  /*1abf0*/  BSYNC B1 ;  /* 0x0000000000017941 */ /* 0x000fea0003800000 */
.L_x_546:
[----:B------:R-:W2:Y:S01]  /*1ac00*/  LDL.LU R15, [R1+0x200] ;  /* 0x00020000010f7983 */ /* 0x000ea20000300800 */
[----:B------:R-:W-:Y:S01]  /*1ac10*/  LOP3.LUT P1, RZ, R8, 0xff, RZ, 0xc0, !PT ;  /* 0x000000ff08ff7812 */ /* 0x000fe2000782c0ff */
[----:B------:R-:W-:Y:S02]  /*1ac20*/  ULDC.64 UR8, c[0x0][0x650] ;  /* 0x0001940000087ab9 */ /* 0x000fe40000000a00 */
[----:B------:R-:W3:Y:S01]  /*1ac30*/  LDL.LU R13, [R1+0x204] ;  /* 0x00020400010d7983 */ /* 0x000ee20000300800 */
[----:B------:R-:W-:Y:S01]  /*1ac40*/  IADD3 R6, R6, UR18, RZ ;  /* 0x0000001206067c10 */ /* 0x000fe2000fffe0ff */
[----:B------:R-:W-:Y:S01]  /*1ac50*/  UISETP.GE.U32.AND UP0, UPT, UR18, 0x3, UPT ;  /* 0x000000031200788c */ /* 0x000fe2000bf06070 */
[----:B------:R-:W-:Y:S01]  /*1ac60*/  BSSY B1, `(.L_x_552) ;  /* 0x0000074000017945 */ /* 0x000fe20003800000 */
[----:B------:R-:W-:Y:S01]  /*1ac70*/  IMAD.MOV.U32 R9, RZ, RZ, -0x1 ;  /* 0xffffffffff097424 */ /* 0x000fe200078e00ff */
[----:B------:R-:W-:Y:S02]  /*1ac80*/  PRMT R4, RZ, 0x7610, R4 ;  /* 0x00007610ff047816 */ /* 0x000fe40000000004 */
[----:B------:R-:W-:-:S02]  /*1ac90*/  PRMT R8, RZ, 0x7610, R8 ;  /* 0x00007610ff087816 */ /* 0x000fc40000000008 */
[----:B------:R-:W-:Y:S01]  /*1aca0*/  PLOP3.LUT P3, PT, PT, PT, UP0, 0x80, 0x0 ;  /* 0x000000000000781c */ /* 0x000fe20003f6f008 */
[----:B------:R-:W0:Y:S01]  /*1acb0*/  @P1 S2R R3, SR_CgaCtaId ;  /* 0x0000000000031919 */ /* 0x000e220000008800 */
[----:B------:R-:W-:-:S04]  /*1acc0*/  @P1 MOV R2, 0x400 ;  /* 0x0000040000021802 */ /* 0x000fc80000000f00 */
[----:B0-----:R-:W-:-:S04]  /*1acd0*/  @P1 LEA R2, R3, R2, 0x18 ;  /* 0x0000000203021211 */ /* 0x001fc800078ec0ff */
[----:B------:R0:W-:Y:S01]  /*1ace0*/  @P1 SYNCS.ARRIVE.TRANS64.A1T0 RZ, [R2+URZ+0x48], RZ ;  /* 0x000048ff02ff19a7 */ /* 0x0001e2000810003f */
[----:B------:R-:W-:Y:S01]  /*1acf0*/  ISETP.GT.U32.AND P1, PT, R6, 0x2, PT ;  /* 0x000000020600780c */ /* 0x000fe20003f24070 */
[----:B0-----:R-:W-:-:S05]  /*1ad00*/  IMAD.U32 R2, RZ, RZ, UR18 ;  /* 0x00000012ff027e24 */ /* 0x001fca000f8e00ff */
[----:B------:R-:W-:Y:S01]  /*1ad10*/  ISETP.LT.U32.AND P1, PT, R2, 0x3, P1 ;  /* 0x000000030200780c */ /* 0x000fe20000f21070 */
[----:B------:R-:W-:Y:S01]  /*1ad20*/  IMAD.WIDE.U32 R2, R6, -0x55555555, RZ ;  /* 0xaaaaaaab06027825 */ /* 0x000fe200078e00ff */
[----:B------:R-:W-:-:S04]  /*1ad30*/  MOV R2, 0xffffffff ;  /* 0xffffffff00027802 */ /* 0x000fc80000000f00 */
[----:B------:R-:W-:Y:S02]  /*1ad40*/  SHF.R.U32.HI R5, RZ, 0x1, R3 ;  /* 0x00000001ff057819 */ /* 0x000fe40000011603 */
[----:B------:R-:W-:-:S03]  /*1ad50*/  SEL R3, RZ, 0x1, !P1 ;  /* 0x00000001ff037807 */ /* 0x000fc60004800000 */
[----:B------:R-:W-:Y:S01]  /*1ad60*/  IMAD R6, R5, -0x3, R6 ;  /* 0xfffffffd05067824 */ /* 0x000fe200078e0206 */
[----:B------:R-:W-:Y:S01]  /*1ad70*/  LOP3.LUT R0, R0, R3, RZ, 0x3c, !PT ;  /* 0x0000000300007212 */ /* 0x000fe200078e3cff */
[----:B------:R-:W-:-:S03]  /*1ad80*/  IMAD.MOV.U32 R3, RZ, RZ, -0x1 ;  /* 0xffffffffff037424 */ /* 0x000fc600078e00ff */
[----:B------:R-:W-:Y:S02]  /*1ad90*/  @P3 LOP3.LUT R0, R0, 0x1, R5, 0x78, !PT ;  /* 0x0000000100003812 */ /* 0x000fe400078e7805 */
[----:B---3--:R-:W-:-:S04]  /*1ada0*/  IADD3 R13, P1, R13, UR20, RZ ;  /* 0x000000140d0d7c10 */ /* 0x008fc8000ff3e0ff */
[----:B--2---:R-:W-:Y:S01]  /*1adb0*/  IADD3.X R15, R15, UR13, RZ, P1, !PT ;  /* 0x0000000d0f0f7c10 */ /* 0x004fe20008ffe4ff */
[----:B------:R0:W-:Y:S01]  /*1adc0*/  STL [R1+0x204], R13 ;  /* 0x0002040d01007387 */ /* 0x0001e20000100800 */
[----:B------:R-:W-:-:S03]  /*1add0*/  ISETP.GE.U32.AND P1, PT, R13, UR8, PT ;  /* 0x000000080d007c0c */ /* 0x000fc6000bf26070 */
[----:B------:R0:W-:Y:S01]  /*1ade0*/  STL [R1+0x200], R15 ;  /* 0x0002000f01007387 */ /* 0x0001e20000100800 */
[----:B------:R-:W-:-:S13]  /*1adf0*/  ISETP.GE.U32.AND.EX P1, PT, R15, UR9, PT, P1 ;  /* 0x000000090f007c0c */ /* 0x000fda000bf26110 */
[----:B0-----:R-:W-:Y:S05]  /*1ae00*/  @P1 BRA `(.L_x_553) ;  /* 0x0000000400641947 */ /* 0x001fea0003800000 */
[----:B------:R-:W0:Y:S01]  /*1ae10*/  S2R R7, SR_CTAID.X ;  /* 0x0000000000077919 */ /* 0x000e220000002500 */
[----:B------:R-:W-:Y:S01]  /*1ae20*/  ULDC UR7, c[0x0][0x150] ;  /* 0x0000540000077ab9 */ /* 0x000fe20000000800 */
[----:B------:R-:W1:Y:S01]  /*1ae30*/  LDC R4, c[0x0][0x144] ;  /* 0x00005100ff047b82 */ /* 0x000e620000000800 */
[----:B------:R-:W-:Y:S01]  /*1ae40*/  UISETP.NE.AND UP0, UPT, UR45, URZ, UPT ;  /* 0x0000003f2d00728c */ /* 0x000fe2000bf05270 */
[----:B------:R-:W2:Y:S01]  /*1ae50*/  S2R R5, SR_CTAID.Y ;  /* 0x0000000000057919 */ /* 0x000ea20000002600 */
[----:B------:R-:W-:Y:S01]  /*1ae60*/  ULDC.64 UR8, c[0x0][0x628] ;  /* 0x00018a0000087ab9 */ /* 0x000fe20000000a00 */
[----:B------:R-:W-:-:S03]  /*1ae70*/  ULDC UR10, c[0x0][0x630] ;  /* 0x00018c00000a7ab9 */ /* 0x000fc60000000800 */
[----:B------:R-:W-:Y:S01]  /*1ae80*/  PLOP3.LUT P1, PT, PT, PT, UP0, 0x80, 0x0 ;  /* 0x000000000000781c */ /* 0x000fe20003f2f008 */
[----:B------:R-:W3:Y:S01]  /*1ae90*/  LDC R10, c[0x0][0x148] ;  /* 0x00005200ff0a7b82 */ /* 0x000ee20000000800 */
[----:B0-----:R-:W-:Y:S02]  /*1aea0*/  I2FP.F32.U32 R2, R7 ;  /* 0x0000000700027245 */ /* 0x001fe40000201000 */
[----:B--2---:R-:W-:-:S03]  /*1aeb0*/  I2FP.F32.U32 R3, R5 ;  /* 0x0000000500037245 */ /* 0x004fc60000201000 */
[----:B------:R-:W-:Y:S01]  /*1aec0*/  FMUL R2, R2, UR7 ;  /* 0x0000000702027c20 */ /* 0x000fe20008400000 */
[----:B------:R-:W-:Y:S02]  /*1aed0*/  ULDC UR7, c[0x0][0x154] ;  /* 0x0000550000077ab9 */ /* 0x000fe40000000800 */
[----:B------:R-:W-:-:S03]  /*1aee0*/  FMUL R9, R3, UR7 ;  /* 0x0000000703097c20 */ /* 0x000fc60008400000 */
[----:B------:R-:W0:Y:S08]  /*1aef0*/  F2I.U32.TRUNC.NTZ R2, R2 ;  /* 0x0000000200027305 */ /* 0x000e30000020f000 */
[----:B------:R-:W2:Y:S01]  /*1af00*/  F2I.U32.TRUNC.NTZ R9, R9 ;  /* 0x0000000900097305 */ /* 0x000ea2000020f000 */
[----:B0-----:R-:W-:Y:S02]  /*1af10*/  IMAD.MOV R3, RZ, RZ, -R2 ;  /* 0x000000ffff037224 */ /* 0x001fe400078e0a02 */
[----:B------:R-:W-:-:S02]  /*1af20*/  IMAD.MOV.U32 R2, RZ, RZ, R13 ;  /* 0x000000ffff027224 */ /* 0x000fc400078e000d */
[----:B-1----:R-:W-:Y:S01]  /*1af30*/  IMAD R7, R4, R3, R7 ;  /* 0x0000000304077224 */ /* 0x002fe200078e0207 */
[----:B--2---:R-:W-:-:S05]  /*1af40*/  IADD3 R3, -R9, RZ, RZ ;  /* 0x000000ff09037210 */ /* 0x004fca0007ffe1ff */
[----:B---3--:R-:W-:Y:S01]  /*1af50*/  @P1 IMAD R7, R10, R3, R5 ;  /* 0x000000030a071224 */ /* 0x008fe200078e0205 */
[----:B------:R-:W-:Y:S01]  /*1af60*/  ISETP.NE.U32.AND P1, PT, RZ, UR8, PT ;  /* 0x00000008ff007c0c */ /* 0x000fe2000bf25070 */
[----:B------:R-:W-:-:S03]  /*1af70*/  IMAD.MOV.U32 R3, RZ, RZ, R15 ;  /* 0x000000ffff037224 */ /* 0x000fc600078e000f */
[----:B------:R-:W-:-:S13]  /*1af80*/  ISETP.NE.AND.EX P1, PT, RZ, UR9, PT, P1 ;  /* 0x00000009ff007c0c */ /* 0x000fda000bf25310 */
[----:B------:R-:W-:Y:S05]  /*1af90*/  @!P1 BRA `(.L_x_554) ;  /* 0x0000000000289947 */ /* 0x000fea0003800000 */
[----:B------:R-:W-:Y:S02]  /*1afa0*/  ULDC UR7, c[0x0][0x634] ;  /* 0x00018d0000077ab9 */ /* 0x000fe40000000800 */
[----:B------:R-:W-:-:S04]  /*1afb0*/  IADD3 R3, P1, R13, UR7, RZ ;  /* 0x000000070d037c10 */ /* 0x000fc8000ff3e0ff */
[----:B------:R-:W-:-:S05]  /*1afc0*/  IADD3.X R9, RZ, R15, RZ, P1, !PT ;  /* 0x0000000fff097210 */ /* 0x000fca0000ffe4ff */
[----:B------:R-:W-:-:S04]  /*1afd0*/  IMAD.WIDE.U32 R4, R9, UR8, RZ ;  /* 0x0000000809047c25 */ /* 0x000fc8000f8e00ff */
[----:B------:R-:W-:-:S04]  /*1afe0*/  IMAD.WIDE.U32 R4, P1, R3, UR9, R4 ;  /* 0x0000000903047c25 */ /* 0x000fc8000f820004 */
[----:B------:R-:W-:-:S04]  /*1aff0*/  IMAD.WIDE.U32 R2, R3, UR8, RZ ;  /* 0x0000000803027c25 */ /* 0x000fc8000f8e00ff */
[----:B------:R-:W-:Y:S01]  /*1b000*/  IMAD.MOV.U32 R2, RZ, RZ, R5 ;  /* 0x000000ffff027224 */ /* 0x000fe200078e0005 */
[----:B------:R-:W-:Y:S01]  /*1b010*/  IADD3 RZ, P3, R3, R4, RZ ;  /* 0x0000000403ff7210 */ /* 0x000fe20007f7e0ff */
[----:B------:R-:W-:-:S04]  /*1b020*/  IMAD.X R3, RZ, RZ, RZ, P1 ;  /* 0x000000ffff037224 */ /* 0x000fc800008e06ff */
[----:B------:R-:W-:-:S08]  /*1b030*/  IMAD.WIDE.U32.X R2, R9, UR9, R2, P3 ;  /* 0x0000000909027c25 */ /* 0x000fd000098e0402 */
.L_x_554:
[--C-:B------:R-:W-:Y:S01]  /*1b040*/  SHF.R.U64 R9, R2, UR10, R3.reuse ;  /* 0x0000000a02097c19 */ /* 0x100fe20008001203 */
[----:B------:R-:W-:Y:S01]  /*1b050*/  ULDC.64 UR8, c[0x0][0x620] ;  /* 0x0001880000087ab9 */ /* 0x000fe20000000a00 */
[----:B------:R-:W-:Y:S01]  /*1b060*/  SHF.R.U32.HI R2, RZ, UR10, R3 ;  /* 0x0000000aff027c19 */ /* 0x000fe20008011603 */
[----:B------:R-:W-:Y:S01]  /*1b070*/  IMAD.MOV.U32 R3, RZ, RZ, R15 ;  /* 0x000000ffff037224 */ /* 0x000fe200078e000f */
[----:B------:R-:W-:Y:S01]  /*1b080*/  IADD3 R11, P1, RZ, -R9, RZ ;  /* 0x80000009ff0b7210 */ /* 0x000fe20007f3e0ff */
[----:B------:R-:W-:-:S03]  /*1b090*/  ULDC UR7, c[0x0][0x618] ;  /* 0x0001860000077ab9 */ /* 0x000fc60000000800 */
[----:B------:R-:W-:-:S05]  /*1b0a0*/  IADD3.X R2, RZ, ~R2, RZ, P1, !PT ;  /* 0x80000002ff027210 */ /* 0x000fca0000ffe4ff */
[----:B------:R-:W-:-:S04]  /*1b0b0*/  IMAD R2, R2, UR8, RZ ;  /* 0x0000000802027c24 */ /* 0x000fc8000f8e02ff */
[----:B------:R-:W-:Y:S02]  /*1b0c0*/  IMAD R5, R11, UR9, R2 ;  /* 0x000000090b057c24 */ /* 0x000fe4000f8e0202 */
[----:B------:R-:W-:-:S04]  /*1b0d0*/  IMAD.MOV.U32 R2, RZ, RZ, R13 ;  /* 0x000000ffff027224 */ /* 0x000fc800078e000d */
[----:B------:R-:W-:Y:S01]  /*1b0e0*/  IMAD.WIDE.U32 R2, R11, UR8, R2 ;  /* 0x000000080b027c25 */ /* 0x000fe2000f8e0002 */
[----:B------:R-:W-:Y:S02]  /*1b0f0*/  ULDC.64 UR8, c[0x0][0x640] ;  /* 0x0001900000087ab9 */ /* 0x000fe40000000a00 */
[----:B------:R-:W-:Y:S02]  /*1b100*/  ISETP.NE.U32.AND P1, PT, RZ, UR8, PT ;  /* 0x00000008ff007c0c */ /* 0x000fe4000bf25070 */
[----:B------:R-:W-:Y:S02]  /*1b110*/  IADD3 R3, R3, R5, RZ ;  /* 0x0000000503037210 */ /* 0x000fe40007ffe0ff */
[----:B------:R-:W-:Y:S02]  /*1b120*/  ISETP.NE.AND.EX P1, PT, RZ, UR9, PT, P1 ;  /* 0x00000009ff007c0c */ /* 0x000fe4000bf25310 */
[--C-:B------:R-:W-:Y:S02]  /*1b130*/  SHF.R.U64 R10, R2, UR7, R3.reuse ;  /* 0x00000007020a7c19 */ /* 0x100fe40008001203 */
[----:B------:R-:W-:Y:S01]  /*1b140*/  SHF.R.U32.HI R3, RZ, UR7, R3 ;  /* 0x00000007ff037c19 */ /* 0x000fe20008011603 */
[----:B------:R-:W-:-:S03]  /*1b150*/  ULDC UR7, c[0x0][0x608] ;  /* 0x0001820000077ab9 */ /* 0x000fc60000000800 */
[--C-:B------:R-:W-:Y:S02]  /*1b160*/  SHF.R.U64 R12, R10, UR7, R3.reuse ;  /* 0x000000070a0c7c19 */ /* 0x100fe40008001203 */
[----:B------:R-:W-:Y:S01]  /*1b170*/  SHF.R.U32.HI R3, RZ, UR7, R3 ;  /* 0x00000007ff037c19 */ /* 0x000fe20008011603 */
[----:B------:R-:W-:-:S03]  /*1b180*/  ULDC UR7, c[0x0][0x658] ;  /* 0x0001960000077ab9 */ /* 0x000fc60000000800 */
[--C-:B------:R-:W-:Y:S02]  /*1b190*/  SHF.R.U64 R11, R12, UR7, R3.reuse ;  /* 0x000000070c0b7c19 */ /* 0x100fe40008001203 */
[----:B------:R-:W-:-:S03]  /*1b1a0*/  SHF.R.U32.HI R13, RZ, UR7, R3 ;  /* 0x00000007ff0d7c19 */ /* 0x000fc60008011603 */
[----:B------:R-:W-:Y:S02]  /*1b1b0*/  IMAD.MOV.U32 R2, RZ, RZ, R11 ;  /* 0x000000ffff027224 */ /* 0x000fe400078e000b */
[----:B------:R-:W-:Y:S01]  /*1b1c0*/  IMAD.MOV.U32 R3, RZ, RZ, R13 ;  /* 0x000000ffff037224 */ /* 0x000fe200078e000d */
[----:B------:R-:W-:Y:S06]  /*1b1d0*/  @!P1 BRA `(.L_x_555) ;  /* 0x0000000000289947 */ /* 0x000fec0003800000 */
        /* <DEDUP_REMOVED lines=10> */
.L_x_555:
[----:B------:R-:W-:Y:S01]  /*1b280*/  ULDC UR7, c[0x0][0x648] ;  /* 0x0001920000077ab9 */ /* 0x000fe20000000800 */
[----:B------:R-:W-:Y:S01]  /*1b290*/  LOP3.LUT R12, R12, UR6, RZ, 0xc0, !PT ;  /* 0x000000060c0c7c12 */ /* 0x000fe2000f8ec0ff */
[----:B------:R-:W-:Y:S01]  /*1b2a0*/  UISETP.NE.AND UP0, UPT, UR45, URZ, UPT ;  /* 0x0000003f2d00728c */ /* 0x000fe2000bf05270 */
[----:B------:R-:W-:Y:S01]  /*1b2b0*/  SHF.R.U64 R3, R2, UR7, R3 ;  /* 0x0000000702037c19 */ /* 0x000fe20008001203 */
[----:B------:R-:W-:Y:S01]  /*1b2c0*/  ULDC UR7, c[0x0][0x638] ;  /* 0x00018e0000077ab9 */ /* 0x000fe20000000800 */
[----:B------:R-:W-:Y:S02]  /*1b2d0*/  LOP3.LUT R4, R10, UR4, RZ, 0xc0, !PT ;  /* 0x000000040a047c12 */ /* 0x000fe4000f8ec0ff */
[C---:B------:R-:W-:Y:S01]  /*1b2e0*/  IADD3 R2, -R3.reuse, RZ, RZ ;  /* 0x000000ff03027210 */ /* 0x040fe20007ffe1ff */
[----:B------:R-:W-:Y:S01]  /*1b2f0*/  IMAD R12, R3, UR5, R12 ;  /* 0x00000005030c7c24 */ /* 0x000fe2000f8e020c */
[----:B------:R-:W-:Y:S02]  /*1b300*/  PLOP3.LUT P1, PT, PT, PT, UP0, 0x40, 0x0 ;  /* 0x000000000000781c */ /* 0x000fe40003f2e808 */
[----:B------:R-:W-:Y:S01]  /*1b310*/  PLOP3.LUT P3, PT, PT, PT, UP0, 0x40, 0x0 ;  /* 0x000000000000781c */ /* 0x000fe20003f6e808 */
[----:B------:R-:W-:Y:S01]  /*1b320*/  IMAD R11, R2, UR7, R11 ;  /* 0x00000007020b7c24 */ /* 0x000fe2000f8e020b */
[----:B------:R-:W-:-:S02]  /*1b330*/  ULDC UR7, c[0x0][0x610] ;  /* 0x0001840000077ab9 */ /* 0x000fc40000000800 */
[----:B------:R-:W-:Y:S01]  /*1b340*/  IMAD R7, R12, UR7, R7 ;  /* 0x000000070c077c24 */ /* 0x000fe2000f8e0207 */
[----:B------:R-:W-:Y:S02]  /*1b350*/  ULDC UR7, c[0x0][0x600] ;  /* 0x0001800000077ab9 */ /* 0x000fe40000000800 */
[----:B------:R-:W-:-:S05]  /*1b360*/  IMAD R4, R11, UR7, R4 ;  /* 0x000000070b047c24 */ /* 0x000fca000f8e0204 */
[----:B------:R-:W-:Y:S02]  /*1b370*/  SEL R2, R4, R7, P1 ;  /* 0x0000000704027207 */ /* 0x000fe40000800000 */
[----:B------:R-:W-:Y:S01]  /*1b380*/  SEL R3, R7, R4, P3 ;  /* 0x0000000407037207 */ /* 0x000fe20001800000 */
[----:B------:R-:W-:-:S07]  /*1b390*/  IMAD.MOV.U32 R4, RZ, RZ, 0x1 ;  /* 0x00000001ff047424 */ /* 0x000fce00078e00ff */
.L_x_553:
[----:B------:R-:W-:Y:S05]  /*1b3a0*/  BSYNC B1 ;  /* 0x0000000000017941 */ /* 0x000fea0003800000 */
.L_x_552:
[----:B------:R-:W-:-:S13]  /*1b3b0*/  LOP3.LUT P1, RZ, R4, 0xff, RZ, 0xc0, !PT ;  /* 0x000000ff04ff7812 */ /* 0x000fda000782c0ff */
[----:B------:R-:W-:Y:S05]  /*1b3c0*/  @P1 BRA `(.L_x_556) ;  /* 0xfffffff400241947 */ /* 0x000fea000383ffff */
[----:B------:R-:W-:Y:S05]  /*1b3d0*/  BSYNC B0 ;  /* 0x0000000000007941 */ /* 0x000fea0003800000 */
.L_x_544:
[----:B------:R-:W-:-:S03]  /*1b3e0*/  UMOV UR7, 0xffffffff ;  /* 0xffffffff00077882 */ /* 0x000fc60000000000 */
[----:B------:R-:W-:Y:S05]  /*1b3f0*/  BRA.DIV UR7, `(.L_x_557) ;  /* 0x0000000207f87947 */ /* 0x000fea000b800000 */
[----:B------:R-:W-:-:S13]  /*1b400*/  ELECT P6, URZ, PT ;  /* 0x00000000003f782f */ /* 0x000fda00038c0000 */
.L_x_570:
[----:B------:R-:W-:Y:S04]  /*1b410*/  BSSY B0, `(.L_x_558) ;  /* 0x0000023000007945 */ /* 0x000fe80003800000 */
[----:B------:R-:W-:Y:S05]  /*1b420*/  @!P6 BRA `(.L_x_559) ;  /* 0x000000000084e947 */ /* 0x000fea0003800000 */
[----:B------:R-:W-:-:S04]  /*1b430*/  ULOP3.LUT UR7, UR40, 0x2, URZ, 0xfc, !UPT ;  /* 0x0000000228077892 */ /* 0x000fc8000f8efc3f */
[----:B------:R-:W-:-:S06]  /*1b440*/  UISETP.NE.AND UP0, UPT, UR7, 0x3, UPT ;  /* 0x000000030700788c */ /* 0x000fcc000bf05270 */
[----:B------:R-:W-:-:S13]  /*1b450*/  PLOP3.LUT P0, PT, PT, PT, UP0, 0x80, 0x0 ;  /* 0x000000000000781c */ /* 0x000fda0003f0f008 */
[----:B------:R-:W-:Y:S05]  /*1b460*/  @!P0 BRA `(.L_x_560) ;  /* 0x0000000000048947 */ /* 0x000fea0003800000 */
[----:B------:R-:W-:Y:S01]  /*1b470*/  BPT.TRAP 0x1 ;  /* 0x000000040000795c */ /* 0x000fe20000300000 */
.L_x_560:
[----:B------:R-:W0:Y:S01]  /*1b480*/  S2R R3, SR_CgaCtaId ;  /* 0x0000000000037919 */ /* 0x000e220000008800 */
[----:B------:R-:W-:-:S04]  /*1b490*/  MOV R2, 0x400 ;  /* 0x0000040000027802 */ /* 0x000fc80000000f00 */
[----:B0-----:R-:W-:Y:S02]  /*1b4a0*/  LEA R3, R3, R2, 0x18 ;  /* 0x0000000203037211 */ /* 0x001fe400078ec0ff */
[----:B------:R-:W-:-:S03]  /*1b4b0*/  SHF.L.U32 R2, R0, 0x1f, RZ ;  /* 0x0000001f00027819 */ /* 0x000fc600000006ff */
[----:B------:R-:W-:-:S05]  /*1b4c0*/  VIADD R3, R3, 0x18 ;  /* 0x0000001803037836 */ /* 0x000fca0000000000 */
[----:B------:R-:W-:-:S04]  /*1b4d0*/  LEA R5, R6, R3, 0x3 ;  /* 0x0000000306057211 */ /* 0x000fc800078e18ff */
[----:B------:R-:W0:Y:S02]  /*1b4e0*/  SYNCS.PHASECHK.TRANS64.TRYWAIT P0, [R5+URZ], R2 ;  /* 0x00000002050075a7 */ /* 0x000e24000800017f */
[----:B0-----:R-:W-:Y:S05]  /*1b4f0*/  @!P0 BRA `(.L_x_561) ;  /* 0x0000000000d88947 */ /* 0x001fea0003800000 */
.L_x_571:
[----:B------:R-:W-:-:S05]  /*1b500*/  VIADD R6, R6, 0x1 ;  /* 0x0000000106067836 */ /* 0x000fca0000000000 */
[----:B------:R-:W-:-:S04]  /*1b510*/  ISETP.NE.AND P0, PT, R6, 0x3, PT ;  /* 0x000000030600780c */ /* 0x000fc80003f05270 */
[----:B0-----:R-:W-:Y:S02]  /*1b520*/  SEL R5, RZ, 0x1, P0 ;  /* 0x00000001ff057807 */ /* 0x001fe40000000000 */
[----:B------:R-:W-:Y:S02]  /*1b530*/  SEL R6, R6, RZ, P0 ;  /* 0x000000ff06067207 */ /* 0x000fe40000000000 */
[----:B------:R-:W-:-:S03]  /*1b540*/  LOP3.LUT R5, R0, R5, RZ, 0x3c, !PT ;  /* 0x0000000500057212 */ /* 0x000fc600078e3cff */
[----:B------:R-:W-:Y:S01]  /*1b550*/  IMAD R7, R6, 0x8, R3 ;  /* 0x0000000806077824 */ /* 0x000fe200078e0203 */
[----:B------:R-:W-:-:S04]  /*1b560*/  SHF.L.U32 R0, R5, 0x1f, RZ ;  /* 0x0000001f05007819 */ /* 0x000fc800000006ff */
[----:B------:R-:W0:Y:S02]  /*1b570*/  SYNCS.PHASECHK.TRANS64.TRYWAIT P0, [R7+URZ], R0 ;  /* 0x00000000070075a7 */ /* 0x000e24000800017f */
[----:B0-----:R-:W-:Y:S05]  /*1b580*/  @!P0 BRA `(.L_x_562) ;  /* 0x0000000000c88947 */ /* 0x001fea0003800000 */
.L_x_572:
[----:B0-----:R-:W-:-:S04]  /*1b590*/  IADD3 R0, R6, 0x1, RZ ;  /* 0x0000000106007810 */ /* 0x001fc80007ffe0ff */
[----:B------:R-:W-:-:S04]  /*1b5a0*/  ISETP.NE.AND P0, PT, R0, 0x3, PT ;  /* 0x000000030000780c */ /* 0x000fc80003f05270 */
[----:B------:R-:W-:Y:S02]  /*1b5b0*/  SEL R2, RZ, 0x1, P0 ;  /* 0x00000001ff027807 */ /* 0x000fe40000000000 */
[----:B------:R-:W-:Y:S02]  /*1b5c0*/  SEL R0, R0, RZ, P0 ;  /* 0x000000ff00007207 */ /* 0x000fe40000000000 */
[----:B------:R-:W-:-:S03]  /*1b5d0*/  LOP3.LUT R2, R5, R2, RZ, 0x3c, !PT ;  /* 0x0000000205027212 */ /* 0x000fc600078e3cff */
[----:B------:R-:W-:Y:S01]  /*1b5e0*/  IMAD R3, R0, 0x8, R3 ;  /* 0x0000000800037824 */ /* 0x000fe200078e0203 */
[----:B------:R-:W-:-:S07]  /*1b5f0*/  SHF.L.U32 R0, R2, 0x1f, RZ ;  /* 0x0000001f02007819 */ /* 0x000fce00000006ff */
.L_x_563:
[----:B0-----:R0:W1:Y:S02]  /*1b600*/  SYNCS.PHASECHK.TRANS64.TRYWAIT P0, [R3+URZ], R0 ;  /* 0x00000000030075a7 */ /* 0x001064000800017f */
[----:B-1----:R-:W-:Y:S05]  /*1b610*/  @!P0 NANOSLEEP.SYNCS 0x989680 ;  /* 0x009896800000895d */ /* 0x002fea0003900000 */
[----:B------:R-:W1:Y:S02]  /*1b620*/  @!P0 SYNCS.PHASECHK.TRANS64 P0, [R3+URZ], R0 ;  /* 0x00000000030085a7 */ /* 0x000e64000800007f */
[----:B-1----:R-:W-:Y:S05]  /*1b630*/  @!P0 BRA `(.L_x_563) ;  /* 0xfffffffc00f08947 */ /* 0x002fea000383ffff */
.L_x_559:
[----:B------:R-:W-:Y:S05]  /*1b640*/  BSYNC B0 ;  /* 0x0000000000007941 */ /* 0x000fea0003800000 */
.L_x_558:
[----:B------:R-:W-:Y:S05]  /*1b650*/  EXIT ;  /* 0x000000000000794d */ /* 0x000fea0003800000 */
.L_x_17:
[----:B-1----:R1:W4:Y:S02]  /*1b660*/  SYNCS.PHASECHK.TRANS64.TRYWAIT P1, [R3+URZ], R0 ;  /* 0x00000000030075a7 */ /* 0x002324000802017f */
[----:B----4-:R-:W-:Y:S05]  /*1b670*/  @!P1 NANOSLEEP.SYNCS 0x989680 ;  /* 0x009896800000995d */ /* 0x010fea0003900000 */
[----:B------:R-:W4:Y:S02]  /*1b680*/  @!P1 SYNCS.PHASECHK.TRANS64 P1, [R3+URZ], R0 ;  /* 0x00000000030095a7 */ /* 0x000f24000802007f */
[----:B----4-:R-:W-:Y:S05]  /*1b690*/  @!P1 BRA `(.L_x_17) ;  /* 0xfffffffc00f09947 */ /* 0x010fea000383ffff */
[----:B------:R-:W-:Y:S05]  /*1b6a0*/  BRA `(.L_x_16) ;  /* 0xfffffe5c00547947 */ /* 0x000fea000383ffff */
.L_x_22:
[----:B-1----:R-:W-:-:S04]  /*1b6b0*/  IMAD.U32 R5, RZ, RZ, UR8 ;  /* 0x00000008ff057e24 */ /* 0x002fc8000f8e00ff */
[----:B------:R1:W2:Y:S03]  /*1b6c0*/  SYNCS.PHASECHK.TRANS64.TRYWAIT P1, [R5+URZ], R4 ;  /* 0x00000004050075a7 */ /* 0x0002a6000802017f */
[----:B--2---:R-:W-:Y:S05]  /*1b6d0*/  @!P1 NANOSLEEP.SYNCS 0x989680 ;  /* 0x009896800000995d */ /* 0x004fea0003900000 */
[----:B------:R-:W2:Y:S02]  /*1b6e0*/  @!P1 SYNCS.PHASECHK.TRANS64 P1, [R5+URZ], R4 ;  /* 0x00000004050095a7 */ /* 0x000ea4000802007f */
[----:B--2---:R-:W-:Y:S05]  /*1b6f0*/  @!P1 BRA `(.L_x_22) ;  /* 0xfffffffc00ec9947 */ /* 0x004fea000383ffff */
[----:B------:R-:W-:Y:S05]  /*1b700*/  BRA `(.L_x_21) ;  /* 0xfffffe9000cc7947 */ /* 0x000fea000383ffff */
.L_x_545:
[----:B------:R-:W-:Y:S01]  /*1b710*/  BSSY B1, `(.L_x_564) ;  /* 0x0000006000017945 */ /* 0x000fe20003800000 */
[----:B------:R-:W-:-:S07]  /*1b720*/  MOV R15, 0xffffffff ;  /* 0xffffffff000f7802 */ /* 0x000fce0000000f00 */
[----:B------:R-:W-:Y:S05]  /*1b730*/  WARPSYNC.COLLECTIVE R15, `(.L_x_565) ;  /* 0x000000000f0c7348 */ /* 0x000fea0003c00000 */
[----:B------:R-:W-:Y:S02]  /*1b740*/  ELECT P6, UR62, PT ;  /* 0x00000000003e782f */ /* 0x000fe400038c0000 */
[----:B------:R-:W-:Y:S01]  /*1b750*/  MOV R14, UR62 ;  /* 0x0000003e000e7c02 */ /* 0x000fe20008000f00 */
[----:B------:R-:W-:Y:S10]  /*1b760*/  ENDCOLLECTIVE ;  /* 0x000000000000791b */ /* 0x000ff40003800000 */
.L_x_565:
[----:B------:R-:W-:Y:S05]  /*1b770*/  BSYNC B1 ;  /* 0x0000000000017941 */ /* 0x000fea0003800000 */
.L_x_564:
[----:B------:R-:W-:Y:S05]  /*1b780*/  BRA `(.L_x_566) ;  /* 0xfffffff000407947 */ /* 0x000fea000383ffff */
.L_x_548:
[----:B0-----:R0:W1:Y:S02]  /*1b790*/  SYNCS.PHASECHK.TRANS64.TRYWAIT P1, [R10+URZ+0x18], R5 ;  /* 0x000018050a0075a7 */ /* 0x001064000802017f */
[----:B-1----:R-:W-:Y:S05]  /*1b7a0*/  @!P1 NANOSLEEP.SYNCS 0x989680 ;  /* 0x009896800000995d */ /* 0x002fea0003900000 */
[----:B------:R-:W1:Y:S02]  /*1b7b0*/  @!P1 SYNCS.PHASECHK.TRANS64 P1, [R10+URZ+0x18], R5 ;  /* 0x000018050a0095a7 */ /* 0x000e64000802007f */
[----:B-1----:R-:W-:Y:S05]  /*1b7c0*/  @!P1 BRA `(.L_x_548) ;  /* 0xfffffffc00f09947 */ /* 0x002fea000383ffff */
[----:B------:R-:W-:Y:S05]  /*1b7d0*/  BRA `(.L_x_567) ;  /* 0xfffffff000747947 */ /* 0x000fea000383ffff */
.L_x_557:
[----:B------:R-:W-:Y:S01]  /*1b7e0*/  BSSY B0, `(.L_x_568) ;  /* 0x0000006000007945 */ /* 0x000fe20003800000 */
[----:B------:R-:W-:-:S07]  /*1b7f0*/  IMAD.MOV.U32 R15, RZ, RZ, -0x1 ;  /* 0xffffffffff0f7424 */ /* 0x000fce00078e00ff */
[----:B------:R-:W-:Y:S05]  /*1b800*/  WARPSYNC.COLLECTIVE R15, `(.L_x_569) ;  /* 0x000000000f0c7348 */ /* 0x000fea0003c00000 */
[----:B------:R-:W-:Y:S02]  /*1b810*/  ELECT P6, UR62, PT ;  /* 0x00000000003e782f */ /* 0x000fe400038c0000 */
[----:B------:R-:W-:Y:S01]  /*1b820*/  MOV R14, UR62 ;  /* 0x0000003e000e7c02 */ /* 0x000fe20008000f00 */
[----:B------:R-:W-:Y:S10]  /*1b830*/  ENDCOLLECTIVE ;  /* 0x000000000000791b */ /* 0x000ff40003800000 */
.L_x_569:
[----:B------:R-:W-:Y:S05]  /*1b840*/  BSYNC B0 ;  /* 0x0000000000007941 */ /* 0x000fea0003800000 */
.L_x_568:
[----:B------:R-:W-:Y:S05]  /*1b850*/  BRA `(.L_x_570) ;  /* 0xfffffff800ec7947 */ /* 0x000fea000383ffff */
.L_x_561:
[----:B0-----:R0:W1:Y:S02]  /*1b860*/  SYNCS.PHASECHK.TRANS64.TRYWAIT P0, [R5+URZ], R2 ;  /* 0x00000002050075a7 */ /* 0x001064000800017f */
[----:B-1----:R-:W-:Y:S05]  /*1b870*/  @!P0 NANOSLEEP.SYNCS 0x989680 ;  /* 0x009896800000895d */ /* 0x002fea0003900000 */
[----:B------:R-:W1:Y:S02]  /*1b880*/  @!P0 SYNCS.PHASECHK.TRANS64 P0, [R5+URZ], R2 ;  /* 0x00000002050085a7 */ /* 0x000e64000800007f */
[----:B-1----:R-:W-:Y:S05]  /*1b890*/  @!P0 BRA `(.L_x_561) ;  /* 0xfffffffc00f08947 */ /* 0x002fea000383ffff */
[----:B------:R-:W-:Y:S05]  /*1b8a0*/  BRA `(.L_x_571) ;  /* 0xfffffffc00147947 */ /* 0x000fea000383ffff */
.L_x_562:
[----:B0-----:R0:W1:Y:S02]  /*1b8b0*/  SYNCS.PHASECHK.TRANS64.TRYWAIT P0, [R7+URZ], R0 ;  /* 0x00000000070075a7 */ /* 0x001064000800017f */
[----:B-1----:R-:W-:Y:S05]  /*1b8c0*/  @!P0 NANOSLEEP.SYNCS 0x989680 ;  /* 0x009896800000895d */ /* 0x002fea0003900000 */
[----:B------:R-:W1:Y:S02]  /*1b8d0*/  @!P0 SYNCS.PHASECHK.TRANS64 P0, [R7+URZ], R0 ;  /* 0x00000000070085a7 */ /* 0x000e64000800007f */
[----:B-1----:R-:W-:Y:S05]  /*1b8e0*/  @!P0 BRA `(.L_x_562) ;  /* 0xfffffffc00f08947 */ /* 0x002fea000383ffff */
[----:B------:R-:W-:Y:S05]  /*1b8f0*/  BRA `(.L_x_572) ;  /* 0xfffffffc00247947 */ /* 0x000fea000383ffff */
.L_x_573:
[----:B------:R-:W-:-:S00]  /*1b900*/  BRA `(.L_x_573) ;  /* 0xfffffffc00fc7947 */ /* 0x000fc0000383ffff */
[----:B------:R-:W-:-:S00]  /*1b910*/  NOP ;  /* 0x0000000000007918 */ /* 0x000fc00000000000 */
        /* <DEDUP_REMOVED lines=14> */
.L_x_574:


//--------------------- .nv.global.init           --------------------------
	.section	.nv.global.init,"aw",@progbits
.nv.global.init:
	.type		$str$22,@object
	.size		$str$22,($str$23 - $str$22)
$str$22:
        /*0000*/ 	.byte	0x6b, 0x5f, 0x74, 0x69, 0x6c, 0x65, 0x5f, 0x63, 0x6f, 0x75, 0x6e, 0x74, 0x20, 0x3e, 0x3d, 0x20
        /*0010*/ 	.byte	0x31, 0x00
	.type		$str$23,@object
	.size		$str$23,(__unnamed_1 - $str$23)
$str$23:
        /*0012*/ 	.byte	0x2f, 0x74, 0x6d, 0x70, 0x2f, 0x63, 0x75, 0x74, 0x6c, 0x61, 0x73, 0x73, 0x5f, 0x73, 0x77, 0x65
        /*0022*/ 	.byte	0x65, 0x70, 0x5f, 0x73, 0x72, 0x63, 0x2f, 0x69, 0x6e, 0x63, 0x6c, 0x75, 0x64, 0x65, 0x2f, 0x63
        /*0032*/ 	.byte	0x75, 0x74, 0x6c, 0x61, 0x73, 0x73, 0x2f, 0x67, 0x65, 0x6d, 0x6d, 0x2f, 0x63, 0x6f, 0x6c, 0x6c
        /*0042*/ 	.byte	0x65, 0x63, 0x74, 0x69, 0x76, 0x65, 0x2f, 0x73, 0x6d, 0x39, 0x30, 0x5f, 0x6d, 0x6d, 0x61, 0x5f
        /*0052*/ 	.byte	0x74, 0x6d, 0x61, 0x5f, 0x67, 0x6d, 0x6d, 0x61, 0x5f, 0x73, 0x73, 0x5f, 0x77, 0x61, 0x72, 0x70
        /*0062*/ 	.byte	0x73, 0x70, 0x65, 0x63, 0x69, 0x61, 0x6c, 0x69, 0x7a, 0x65, 0x64, 0x2e, 0x68, 0x70, 0x70, 0x00
	.type		__unnamed_1,@object
	.size		__unnamed_1,(.L_0 - __unnamed_1)
__unnamed_1:
        /* <DEDUP_REMOVED lines=180> */
        /*0bb2*/ 	.byte	0x74, 0x65, 0x3a, 0x3a, 0x69, 0x64, 0x65, 0x6e, 0x74, 0x69, 0x74, 0x79, 0x5d, 0x00
.L_0:


//--------------------- .nv.shared._ZN7cutlass13device_kernelINS_4gemm6kernel13GemmUniversalIN4cute5tupleIJiiiiEEENS1_10collective13CollectiveMmaINS1_34MainloopSm90TmaGmmaWarpSpecializedILi3ENS5_IJNS4_1CILi1EEESB_SB_EEENS1_35KernelTmaWarpSpecializedCooperativeEEENS5_IJNSA_ILi256EEESF_NSA_ILi64EEEEEENS_6half_tENS5_IJlSB_lEEESI_SJ_NS4_8TiledMMAINS4_8MMA_AtomIJNS4_4SM904GMMA26MMA_64x256x16_F32F16F16_SSILNSN_5MajorE0ELSP_0ELNSN_7ScaleInE1ELSQ_1EEEEEENS4_6LayoutINS5_IJNSA_ILi2EEESB_SB_EEENS5_IJSB_NSA_ILi0EEESW_EEEEENS5_IJNS4_10UnderscoreESZ_SZ_EEEEENS4_13SM90_TMA_LOADENS4_14ComposedLayoutINS4_7SwizzleILi3ELi4ELi3EEENS4_18smem_ptr_flag_bitsILi16EEENST_INS5_IJNSA_ILi8EEESG_EEENS5_IJSG_SB_EEEEEEEvNS4_8identityES12_S1C_vS1D_EENS_8epilogue10collective6detail29Sm90TmaWarpSpecializedAdapterINS1G_15DefaultEpilogueISI_SJ_SJ_NS1F_6thread17LinearCombinationISI_Li1EffLNS1K_9ScaleType4KindE0ELNS_15FloatRoundStyleE2ESI_EENS1_15EpilogueDefaultEEEEEvvEEEEvNT_6ParamsE --------------------------
	.section	.nv.shared._ZN7cutlass13device_kernelINS_4gemm6kernel13GemmUniversalIN4cute5tupleIJiiiiEEENS1_10collective13CollectiveMmaINS1_34MainloopSm90TmaGmmaWarpSpecializedILi3ENS5_IJNS4_1CILi1EEESB_SB_EEENS1_35KernelTmaWarpSpecializedCooperativeEEENS5_IJNSA_ILi256EEESF_NSA_ILi64EEEEEENS_6half_tENS5_IJlSB_lEEESI_SJ_NS4_8TiledMMAINS4_8MMA_AtomIJNS4_4SM904GMMA26MMA_64x256x16_F32F16F16_SSILNSN_5MajorE0ELSP_0ELNSN_7ScaleInE1ELSQ_1EEEEEENS4_6LayoutINS5_IJNSA_ILi2EEESB_SB_EEENS5_IJSB_NSA_ILi0EEESW_EEEEENS5_IJNS4_10UnderscoreESZ_SZ_EEEEENS4_13SM90_TMA_LOADENS4_14ComposedLayoutINS4_7SwizzleILi3ELi4ELi3EEENS4_18smem_ptr_flag_bitsILi16EEENST_INS5_IJNSA_ILi8EEESG_EEENS5_IJSG_SB_EEEEEEEvNS4_8identityES12_S1C_vS1D_EENS_8epilogue10collective6detail29Sm90TmaWarpSpecializedAdapterINS1G_15DefaultEpilogueISI_SJ_SJ_NS1F_6thread17LinearCombinationISI_Li1EffLNS1K_9ScaleType4KindE0ELNS_15FloatRoundStyleE2ESI_EENS1_15EpilogueDefaultEEEEEvvEEEEvNT_6ParamsE,"aw",@nobits
	.sectionflags	@""
	.align	16
	.zero		1024


//--------------------- .nv.shared.reserved.0     --------------------------
	.section	.nv.shared.reserved.0,"aw",@nobits
	.weak		__nv_reservedSMEM_offset_0_alias
	.size		__nv_reservedSMEM_offset_0_alias, 0, 0
	.other		__nv_reservedSMEM_offset_0_alias,@"STO_CUDA_RESERVED_SHARED STV_DEFAULT"
__nv_reservedSMEM_offset_0_alias:
	.zero		0


//--------------------- .nv.global                --------------------------
	.section	.nv.global,"aw",@nobits
.nv.global:
	.type		_ZN39_INTERNAL_10456104_4_k_cu_b9ed47e9_27024cute1_E,@object
	.size		_ZN39_INTERNAL_10456104_4_k_cu_b9ed47e9_27024cute1_E,(_ZN39_INTERNAL_10456104_4_k_cu_b9ed47e9_27024cuda3std3__45__cpo6cbeginE - _ZN39_INTERNAL_10456104_4_k_cu_b9ed47e9_27024cute1_E)
_ZN39_INTERNAL_10456104_4_k_cu_b9ed47e9_27024cute1_E:
	.zero		1
	.type		_ZN39_INTERNAL_10456104_4_k_cu_b9ed47e9_27024cuda3std3__45__cpo6cbeginE,@object
	.size		_ZN39_INTERNAL_10456104_4_k_cu_b9ed47e9_27024cuda3std3__45__cpo6cbeginE,(_ZN39_INTERNAL_10456104_4_k_cu_b9ed47e9_27024cuda3std3__48in_placeE - _ZN39_INTERNAL_10456104_4_k_cu_b9ed47e9_27024cuda3std3__45__cpo6cbeginE)
_ZN39_INTERNAL_10456104_4_k_cu_b9ed47e9_27024cuda3std3__45__cpo6cbeginE:
	.zero		1
	.type		_ZN39_INTERNAL_10456104_4_k_cu_b9ed47e9_27024cuda3std3__48in_placeE,@object
	.size		_ZN39_INTERNAL_10456104_4_k_cu_b9ed47e9_27024cuda3std3__48in_placeE,(_ZN39_INTERNAL_10456104_4_k_cu_b9ed47e9_27024cuda3std6ranges3__45__cpo9iter_moveE - _ZN39_INTERNAL_10456104_4_k_cu_b9ed47e9_27024cuda3std3__48in_placeE)
_ZN39_INTERNAL_10456104_4_k_cu_b9ed47e9_27024cuda3std3__48in_placeE:
	.zero		1
	.type		_ZN39_INTERNAL_10456104_4_k_cu_b9ed47e9_27024cuda3std6ranges3__45__cpo9iter_moveE,@object
	.size		_ZN39_INTERNAL_10456104_4_k_cu_b9ed47e9_27024cuda3std6ranges3__45__cpo9iter_moveE,(_ZN39_INTERNAL_10456104_4_k_cu_b9ed47e9_27024cuda3std3__45__cpo5beginE - _ZN39_INTERNAL_10456104_4_k_cu_b9ed47e9_27024cuda3std6ranges3__45__cpo9iter_moveE)
_ZN39_INTERNAL_10456104_4_k_cu_b9ed47e9_27024cuda3std6ranges3__45__cpo9iter_moveE:
	.zero		1
	.type		_ZN39_INTERNAL_10456104_4_k_cu_b9ed47e9_27024cuda3std3__45__cpo5beginE,@object
	.size		_ZN39_INTERNAL_10456104_4_k_cu_b9ed47e9_27024cuda3std3__45__cpo5beginE,(_ZN39_INTERNAL_10456104_4_k_cu_b9ed47e9_27024cuda3std3__441_GLOBAL__N__10456104_4_k_cu_b9ed47e9_27026ignoreE - _ZN39_INTERNAL_10456104_4_k_cu_b9ed47e9_27024cuda3std3__45__cpo5beginE)
_ZN39_INTERNAL_10456104_4_k_cu_b9ed47e9_27024cuda3std3__45__cpo5beginE:
	.zero		1
	.type		_ZN39_INTERNAL_10456104_4_k_cu_b9ed47e9_27024cuda3std3__441_GLOBAL__N__10456104_4_k_cu_b9ed47e9_27026ignoreE,@object
	.size		_ZN39_INTERNAL_10456104_4_k_cu_b9ed47e9_27024cuda3std3__441_GLOBAL__N__10456104_4_k_cu_b9ed47e9_27026ignoreE,(_ZN39_INTERNAL_10456104_4_k_cu_b9ed47e9_27024cute7productE - _ZN39_INTERNAL_10456104_4_k_cu_b9ed47e9_27024cuda3std3__441_GLOBAL__N__10456104_4_k_cu_b9ed47e9_27026ignoreE)
_ZN39_INTERNAL_10456104_4_k_cu_b9ed47e9_27024cuda3std3__441_GLOBAL__N__10456104_4_k_cu_b9ed47e9_27026ignoreE:
	.zero		1
	.type		_ZN39_INTERNAL_10456104_4_k_cu_b9ed47e9_27024cute7productE,@object
	.size		_ZN39_INTERNAL_10456104_4_k_cu_b9ed47e9_27024cute7productE,(_ZN39_INTERNAL_10456104_4_k_cu_b9ed47e9_27024cuda3std3__45__cpo3endE - _ZN39_INTERNAL_10456104_4_k_cu_b9ed47e9_27024cute7productE)
_ZN39_INTERNAL_10456104_4_k_cu_b9ed47e9_27024cute7productE:
	.zero		1
	.type		_ZN39_INTERNAL_10456104_4_k_cu_b9ed47e9_27024cuda3std3__45__cpo3endE,@object
	.size		_ZN39_INTERNAL_10456104_4_k_cu_b9ed47e9_27024cuda3std3__45__cpo3endE,(_ZN39_INTERNAL_10456104_4_k_cu_b9ed47e9_27024cuda3std3__419piecewise_constructE - _ZN39_INTERNAL_10456104_4_k_cu_b9ed47e9_27024cuda3std3__45__cpo3endE)
_ZN39_INTERNAL_10456104_4_k_cu_b9ed47e9_27024cuda3std3__45__cpo3endE:
	.zero		1
	.type		_ZN39_INTERNAL_10456104_4_k_cu_b9ed47e9_27024cuda3std3__419piecewise_constructE,@object
	.size		_ZN39_INTERNAL_10456104_4_k_cu_b9ed47e9_27024cuda3std3__419piecewise_constructE,(_ZN39_INTERNAL_10456104_4_k_cu_b9ed47e9_27024cuda3std3__45__cpo4cendE - _ZN39_INTERNAL_10456104_4_k_cu_b9ed47e9_27024cuda3std3__419piecewise_constructE)
_ZN39_INTERNAL_10456104_4_k_cu_b9ed47e9_27024cuda3std3__419piecewise_constructE:
	.zero		1
	.type		_ZN39_INTERNAL_10456104_4_k_cu_b9ed47e9_27024cuda3std3__45__cpo4cendE,@object
	.size		_ZN39_INTERNAL_10456104_4_k_cu_b9ed47e9_27024cuda3std3__45__cpo4cendE,(_ZN39_INTERNAL_10456104_4_k_cu_b9ed47e9_27024cuda3std6ranges3__45__cpo4swapE - _ZN39_INTERNAL_10456104_4_k_cu_b9ed47e9_27024cuda3std3__45__cpo4cendE)
_ZN39_INTERNAL_10456104_4_k_cu_b9ed47e9_27024cuda3std3__45__cpo4cendE:
	.zero		1
	.type		_ZN39_INTERNAL_10456104_4_k_cu_b9ed47e9_27024cuda3std6ranges3__45__cpo4swapE,@object
	.size		_ZN39_INTERNAL_10456104_4_k_cu_b9ed47e9_27024cuda3std6ranges3__45__cpo4swapE,(.L_8 - _ZN39_INTERNAL_10456104_4_k_cu_b9ed47e9_27024cuda3std6ranges3__45__cpo4swapE)
_ZN39_INTERNAL_10456104_4_k_cu_b9ed47e9_27024cuda3std6ranges3__45__cpo4swapE:
	.zero		1
.L_8:


//--------------------- .nv.constant0._ZN7cutlass13device_kernelINS_4gemm6kernel13GemmUniversalIN4cute5tupleIJiiiiEEENS1_10collective13CollectiveMmaINS1_34MainloopSm90TmaGmmaWarpSpecializedILi3ENS5_IJNS4_1CILi1EEESB_SB_EEENS1_35KernelTmaWarpSpecializedCooperativeEEENS5_IJNSA_ILi256EEESF_NSA_ILi64EEEEEENS_6half_tENS5_IJlSB_lEEESI_SJ_NS4_8TiledMMAINS4_8MMA_AtomIJNS4_4SM904GMMA26MMA_64x256x16_F32F16F16_SSILNSN_5MajorE0ELSP_0ELNSN_7ScaleInE1ELSQ_1EEEEEENS4_6LayoutINS5_IJNSA_ILi2EEESB_SB_EEENS5_IJSB_NSA_ILi0EEESW_EEEEENS5_IJNS4_10UnderscoreESZ_SZ_EEEEENS4_13SM90_TMA_LOADENS4_14ComposedLayoutINS4_7SwizzleILi3ELi4ELi3EEENS4_18smem_ptr_flag_bitsILi16EEENST_INS5_IJNSA_ILi8EEESG_EEENS5_IJSG_SB_EEEEEEEvNS4_8identityES12_S1C_vS1D_EENS_8epilogue10collective6detail29Sm90TmaWarpSpecializedAdapterINS1G_15DefaultEpilogueISI_SJ_SJ_NS1F_6thread17LinearCombinationISI_Li1EffLNS1K_9ScaleType4KindE0ELNS_15FloatRoundStyleE2ESI_EENS1_15EpilogueDefaultEEEEEvvEEEEvNT_6ParamsE --------------------------
	.section	.nv.constant0._ZN7cutlass13device_kernelINS_4gemm6kernel13GemmUniversalIN4cute5tupleIJiiiiEEENS1_10collective13CollectiveMmaINS1_34MainloopSm90TmaGmmaWarpSpecializedILi3ENS5_IJNS4_1CILi1EEESB_SB_EEENS1_35KernelTmaWarpSpecializedCooperativeEEENS5_IJNSA_ILi256EEESF_NSA_ILi64EEEEEENS_6half_tENS5_IJlSB_lEEESI_SJ_NS4_8TiledMMAINS4_8MMA_AtomIJNS4_4SM904GMMA26MMA_64x256x16_F32F16F16_SSILNSN_5MajorE0ELSP_0ELNSN_7ScaleInE1ELSQ_1EEEEEENS4_6LayoutINS5_IJNSA_ILi2EEESB_SB_EEENS5_IJSB_NSA_ILi0EEESW_EEEEENS5_IJNS4_10UnderscoreESZ_SZ_EEEEENS4_13SM90_TMA_LOADENS4_14ComposedLayoutINS4_7SwizzleILi3ELi4ELi3EEENS4_18smem_ptr_flag_bitsILi16EEENST_INS5_IJNSA_ILi8EEESG_EEENS5_IJSG_SB_EEEEEEEvNS4_8identityES12_S1C_vS1D_EENS_8epilogue10collective6detail29Sm90TmaWarpSpecializedAdapterINS1G_15DefaultEpilogueISI_SJ_SJ_NS1F_6thread17LinearCombinationISI_Li1EffLNS1K_9ScaleType4KindE0ELNS_15FloatRoundStyleE2ESI_EENS1_15EpilogueDefaultEEEEEvvEEEEvNT_6ParamsE,"a",@progbits
	.sectionflags	@""
	.align	4
.nv.constant0._ZN7cutlass13device_kernelINS_4gemm6kernel13GemmUniversalIN4cute5tupleIJiiiiEEENS1_10collective13CollectiveMmaINS1_34MainloopSm90TmaGmmaWarpSpecializedILi3ENS5_IJNS4_1CILi1EEESB_SB_EEENS1_35KernelTmaWarpSpecializedCooperativeEEENS5_IJNSA_ILi256EEESF_NSA_ILi64EEEEEENS_6half_tENS5_IJlSB_lEEESI_SJ_NS4_8TiledMMAINS4_8MMA_AtomIJNS4_4SM904GMMA26MMA_64x256x16_F32F16F16_SSILNSN_5MajorE0ELSP_0ELNSN_7ScaleInE1ELSQ_1EEEEEENS4_6LayoutINS5_IJNSA_ILi2EEESB_SB_EEENS5_IJSB_NSA_ILi0EEESW_EEEEENS5_IJNS4_10UnderscoreESZ_SZ_EEEEENS4_13SM90_TMA_LOADENS4_14ComposedLayoutINS4_7SwizzleILi3ELi4ELi3EEENS4_18smem_ptr_flag_bitsILi16EEENST_INS5_IJNSA_ILi8EEESG_EEENS5_IJSG_SB_EEEEEEEvNS4_8identityES12_S1C_vS1D_EENS_8epilogue10collective6detail29Sm90TmaWarpSpecializedAdapterINS1G_15DefaultEpilogueISI_SJ_SJ_NS1F_6thread17LinearCombinationISI_Li1EffLNS1K_9ScaleType4KindE0ELNS_15FloatRoundStyleE2ESI_EENS1_15EpilogueDefaultEEEEEvvEEEEvNT_6ParamsE:
	.zero		1664


//--------------------- SYMBOLS --------------------------

	.type		.nv.reservedSmem.offset0,@object
	.size		.nv.reservedSmem.offset0,0x4
	.type		__assertfail,@function
